//
// Generated by NVIDIA NVVM Compiler
//
// Compiler Build ID: CL-36424714
// Cuda compilation tools, release 13.0, V13.0.88
// Based on NVVM 20.0.0
//

.version 9.0
.target sm_100
.address_size 64

	// .globl	_Z16gpuBFCalculationPfS_ffS_iiiff

.visible .entry _Z16gpuBFCalculationPfS_ffS_iiiff(
	.param .u64 .ptr .align 1 _Z16gpuBFCalculationPfS_ffS_iiiff_param_0,
	.param .u64 .ptr .align 1 _Z16gpuBFCalculationPfS_ffS_iiiff_param_1,
	.param .f32 _Z16gpuBFCalculationPfS_ffS_iiiff_param_2,
	.param .f32 _Z16gpuBFCalculationPfS_ffS_iiiff_param_3,
	.param .u64 .ptr .align 1 _Z16gpuBFCalculationPfS_ffS_iiiff_param_4,
	.param .u32 _Z16gpuBFCalculationPfS_ffS_iiiff_param_5,
	.param .u32 _Z16gpuBFCalculationPfS_ffS_iiiff_param_6,
	.param .u32 _Z16gpuBFCalculationPfS_ffS_iiiff_param_7,
	.param .f32 _Z16gpuBFCalculationPfS_ffS_iiiff_param_8,
	.param .f32 _Z16gpuBFCalculationPfS_ffS_iiiff_param_9
)
{
	.reg .pred 	%p<12>;
	.reg .b32 	%r<76>;
	.reg .b32 	%f<205>;
	.reg .b64 	%rd<26>;
	.reg .b64 	%fd<18>;

	ld.param.u64 	%rd4, [_Z16gpuBFCalculationPfS_ffS_iiiff_param_0];
	ld.param.f32 	%f23, [_Z16gpuBFCalculationPfS_ffS_iiiff_param_2];
	ld.param.f32 	%f24, [_Z16gpuBFCalculationPfS_ffS_iiiff_param_3];
	ld.param.u64 	%rd5, [_Z16gpuBFCalculationPfS_ffS_iiiff_param_4];
	ld.param.u32 	%r29, [_Z16gpuBFCalculationPfS_ffS_iiiff_param_5];
	ld.param.u32 	%r27, [_Z16gpuBFCalculationPfS_ffS_iiiff_param_6];
	ld.param.u32 	%r28, [_Z16gpuBFCalculationPfS_ffS_iiiff_param_7];
	ld.param.f32 	%f25, [_Z16gpuBFCalculationPfS_ffS_iiiff_param_9];
	cvta.to.global.u64 	%rd1, %rd5;
	cvta.to.global.u64 	%rd2, %rd4;
	mov.u32 	%r30, %ctaid.x;
	mov.u32 	%r31, %ntid.x;
	mov.u32 	%r32, %tid.x;
	mad.lo.s32 	%r33, %r30, %r31, %r32;
	mov.u32 	%r34, %ctaid.y;
	mov.u32 	%r35, %ntid.y;
	mov.u32 	%r36, %tid.y;
	mad.lo.s32 	%r37, %r34, %r35, %r36;
	shl.b32 	%r3, %r28, 1;
	sub.s32 	%r38, %r29, %r28;
	setp.ge.s32 	%p1, %r33, %r38;
	min.s32 	%r40, %r33, %r37;
	setp.lt.s32 	%p2, %r40, %r28;
	sub.s32 	%r41, %r27, %r28;
	setp.ge.s32 	%p3, %r37, %r41;
	or.pred  	%p4, %p1, %p3;
	or.pred  	%p5, %p4, %p2;
	@%p5 bra 	$L__BB0_12;
	mad.lo.s32 	%r43, %r27, %r33, %r37;
	mul.wide.s32 	%rd6, %r43, 4;
	add.s64 	%rd7, %rd2, %rd6;
	ld.global.f32 	%f27, [%rd7];
	sub.f32 	%f28, %f27, %f23;
	sub.f32 	%f1, %f24, %f23;
	div.rn.f32 	%f2, %f28, %f1;
	sub.s32 	%r4, %r33, %r28;
	add.s32 	%r5, %r28, %r33;
	setp.gt.s32 	%p6, %r4, %r5;
	mov.f32 	%f198, 0f00000000;
	mov.f32 	%f197, %f198;
	@%p6 bra 	$L__BB0_11;
	sub.s32 	%r6, %r37, %r28;
	add.s32 	%r7, %r28, %r37;
	sub.s32 	%r8, %r28, %r37;
	sub.s32 	%r9, %r28, %r33;
	cvt.f64.f32 	%fd2, %f25;
	mul.f64 	%fd3, %fd2, 0d40040D931FF62705;
	rcp.rn.f64 	%fd1, %fd3;
	add.f32 	%f30, %f25, %f25;
	mul.f32 	%f3, %f25, %f30;
	and.b32  	%r10, %r28, 1;
	mov.f32 	%f197, 0f00000000;
	mov.u32 	%r69, %r4;
	mov.f32 	%f198, %f197;
$L__BB0_3:
	setp.gt.s32 	%p7, %r6, %r7;
	@%p7 bra 	$L__BB0_10;
	setp.lt.u32 	%p8, %r3, 3;
	mul.lo.s32 	%r12, %r69, %r27;
	add.s32 	%r44, %r9, %r69;
	mul.wide.s32 	%rd8, %r44, 4;
	add.s64 	%rd9, %rd1, %rd8;
	ld.global.f32 	%f6, [%rd9];
	mov.u32 	%r74, %r6;
	@%p8 bra 	$L__BB0_7;
	add.s32 	%r46, %r3, 1;
	and.b32  	%r47, %r46, -4;
	neg.s32 	%r70, %r47;
	add.s32 	%r71, %r6, %r12;
	mov.b32 	%r73, 0;
	mov.u32 	%r74, %r6;
$L__BB0_6:
	.pragma "nounroll";
	mul.wide.s32 	%rd10, %r71, 4;
	add.s64 	%rd11, %rd2, %rd10;
	ld.global.f32 	%f31, [%rd11];
	sub.f32 	%f32, %f31, %f23;
	div.rn.f32 	%f33, %f32, %f1;
	mul.wide.s32 	%rd12, %r73, 4;
	add.s64 	%rd13, %rd1, %rd12;
	ld.global.f32 	%f34, [%rd13];
	mul.f32 	%f35, %f34, %f6;
	sub.f32 	%f36, %f33, %f2;
	neg.f32 	%f37, %f36;
	mul.f32 	%f38, %f36, %f37;
	div.rn.f32 	%f39, %f38, %f3;
	fma.rn.f32 	%f40, %f39, 0f3BBB989D, 0f3F000000;
	cvt.sat.f32.f32 	%f41, %f40;
	mov.f32 	%f42, 0f4B400001;
	mov.f32 	%f43, 0f437C0000;
	fma.rm.f32 	%f44, %f41, %f43, %f42;
	add.f32 	%f45, %f44, 0fCB40007F;
	neg.f32 	%f46, %f45;
	fma.rn.f32 	%f47, %f39, 0f3FB8AA3B, %f46;
	fma.rn.f32 	%f48, %f39, 0f32A57060, %f47;
	mov.b32 	%r48, %f44;
	shl.b32 	%r49, %r48, 23;
	mov.b32 	%f49, %r49;
	ex2.approx.ftz.f32 	%f50, %f48;
	mul.f32 	%f51, %f50, %f49;
	cvt.f64.f32 	%fd4, %f51;
	mul.f64 	%fd5, %fd1, %fd4;
	cvt.rn.f32.f64 	%f52, %fd5;
	mul.f32 	%f53, %f35, %f52;
	fma.rn.f32 	%f54, %f31, %f53, %f198;
	add.f32 	%f55, %f197, %f53;
	ld.global.f32 	%f56, [%rd11+4];
	sub.f32 	%f57, %f56, %f23;
	div.rn.f32 	%f58, %f57, %f1;
	ld.global.f32 	%f59, [%rd13+4];
	mul.f32 	%f60, %f59, %f6;
	sub.f32 	%f61, %f58, %f2;
	neg.f32 	%f62, %f61;
	mul.f32 	%f63, %f61, %f62;
	div.rn.f32 	%f64, %f63, %f3;
	fma.rn.f32 	%f65, %f64, 0f3BBB989D, 0f3F000000;
	cvt.sat.f32.f32 	%f66, %f65;
	fma.rm.f32 	%f67, %f66, %f43, %f42;
	add.f32 	%f68, %f67, 0fCB40007F;
	neg.f32 	%f69, %f68;
	fma.rn.f32 	%f70, %f64, 0f3FB8AA3B, %f69;
	fma.rn.f32 	%f71, %f64, 0f32A57060, %f70;
	mov.b32 	%r50, %f67;
	shl.b32 	%r51, %r50, 23;
	mov.b32 	%f72, %r51;
	ex2.approx.ftz.f32 	%f73, %f71;
	mul.f32 	%f74, %f73, %f72;
	cvt.f64.f32 	%fd6, %f74;
	mul.f64 	%fd7, %fd1, %fd6;
	cvt.rn.f32.f64 	%f75, %fd7;
	mul.f32 	%f76, %f60, %f75;
	fma.rn.f32 	%f77, %f56, %f76, %f54;
	add.f32 	%f78, %f55, %f76;
	ld.global.f32 	%f79, [%rd11+8];
	sub.f32 	%f80, %f79, %f23;
	div.rn.f32 	%f81, %f80, %f1;
	ld.global.f32 	%f82, [%rd13+8];
	mul.f32 	%f83, %f82, %f6;
	sub.f32 	%f84, %f81, %f2;
	neg.f32 	%f85, %f84;
	mul.f32 	%f86, %f84, %f85;
	div.rn.f32 	%f87, %f86, %f3;
	fma.rn.f32 	%f88, %f87, 0f3BBB989D, 0f3F000000;
	cvt.sat.f32.f32 	%f89, %f88;
	fma.rm.f32 	%f90, %f89, %f43, %f42;
	add.f32 	%f91, %f90, 0fCB40007F;
	neg.f32 	%f92, %f91;
	fma.rn.f32 	%f93, %f87, 0f3FB8AA3B, %f92;
	fma.rn.f32 	%f94, %f87, 0f32A57060, %f93;
	mov.b32 	%r52, %f90;
	shl.b32 	%r53, %r52, 23;
	mov.b32 	%f95, %r53;
	ex2.approx.ftz.f32 	%f96, %f94;
	mul.f32 	%f97, %f96, %f95;
	cvt.f64.f32 	%fd8, %f97;
	mul.f64 	%fd9, %fd1, %fd8;
	cvt.rn.f32.f64 	%f98, %fd9;
	mul.f32 	%f99, %f83, %f98;
	fma.rn.f32 	%f100, %f79, %f99, %f77;
	add.f32 	%f101, %f78, %f99;
	ld.global.f32 	%f102, [%rd11+12];
	sub.f32 	%f103, %f102, %f23;
	div.rn.f32 	%f104, %f103, %f1;
	ld.global.f32 	%f105, [%rd13+12];
	mul.f32 	%f106, %f105, %f6;
	sub.f32 	%f107, %f104, %f2;
	neg.f32 	%f108, %f107;
	mul.f32 	%f109, %f107, %f108;
	div.rn.f32 	%f110, %f109, %f3;
	fma.rn.f32 	%f111, %f110, 0f3BBB989D, 0f3F000000;
	cvt.sat.f32.f32 	%f112, %f111;
	fma.rm.f32 	%f113, %f112, %f43, %f42;
	add.f32 	%f114, %f113, 0fCB40007F;
	neg.f32 	%f115, %f114;
	fma.rn.f32 	%f116, %f110, 0f3FB8AA3B, %f115;
	fma.rn.f32 	%f117, %f110, 0f32A57060, %f116;
	mov.b32 	%r54, %f113;
	shl.b32 	%r55, %r54, 23;
	mov.b32 	%f118, %r55;
	ex2.approx.ftz.f32 	%f119, %f117;
	mul.f32 	%f120, %f119, %f118;
	cvt.f64.f32 	%fd10, %f120;
	mul.f64 	%fd11, %fd1, %fd10;
	cvt.rn.f32.f64 	%f121, %fd11;
	mul.f32 	%f122, %f106, %f121;
	fma.rn.f32 	%f198, %f102, %f122, %f100;
	add.f32 	%f197, %f101, %f122;
	add.s32 	%r74, %r74, 4;
	add.s32 	%r73, %r73, 4;
	add.s32 	%r71, %r71, 4;
	add.s32 	%r70, %r70, 4;
	setp.ne.s32 	%p9, %r70, 0;
	@%p9 bra 	$L__BB0_6;
$L__BB0_7:
	setp.eq.s32 	%p10, %r10, 0;
	@%p10 bra 	$L__BB0_9;
	add.s32 	%r56, %r74, %r12;
	mul.wide.s32 	%rd14, %r56, 4;
	add.s64 	%rd15, %rd2, %rd14;
	ld.global.f32 	%f123, [%rd15];
	sub.f32 	%f124, %f123, %f23;
	div.rn.f32 	%f125, %f124, %f1;
	add.s32 	%r57, %r8, %r74;
	mul.wide.s32 	%rd16, %r57, 4;
	add.s64 	%rd17, %rd1, %rd16;
	ld.global.f32 	%f126, [%rd17];
	mul.f32 	%f127, %f126, %f6;
	sub.f32 	%f128, %f125, %f2;
	neg.f32 	%f129, %f128;
	mul.f32 	%f130, %f128, %f129;
	div.rn.f32 	%f131, %f130, %f3;
	fma.rn.f32 	%f132, %f131, 0f3BBB989D, 0f3F000000;
	cvt.sat.f32.f32 	%f133, %f132;
	mov.f32 	%f134, 0f4B400001;
	mov.f32 	%f135, 0f437C0000;
	fma.rm.f32 	%f136, %f133, %f135, %f134;
	add.f32 	%f137, %f136, 0fCB40007F;
	neg.f32 	%f138, %f137;
	fma.rn.f32 	%f139, %f131, 0f3FB8AA3B, %f138;
	fma.rn.f32 	%f140, %f131, 0f32A57060, %f139;
	mov.b32 	%r58, %f136;
	shl.b32 	%r59, %r58, 23;
	mov.b32 	%f141, %r59;
	ex2.approx.ftz.f32 	%f142, %f140;
	mul.f32 	%f143, %f142, %f141;
	cvt.f64.f32 	%fd12, %f143;
	mul.f64 	%fd13, %fd1, %fd12;
	cvt.rn.f32.f64 	%f144, %fd13;
	mul.f32 	%f145, %f127, %f144;
	fma.rn.f32 	%f146, %f123, %f145, %f198;
	add.f32 	%f147, %f197, %f145;
	ld.global.f32 	%f148, [%rd15+4];
	sub.f32 	%f149, %f148, %f23;
	div.rn.f32 	%f150, %f149, %f1;
	ld.global.f32 	%f151, [%rd17+4];
	mul.f32 	%f152, %f151, %f6;
	sub.f32 	%f153, %f150, %f2;
	neg.f32 	%f154, %f153;
	mul.f32 	%f155, %f153, %f154;
	div.rn.f32 	%f156, %f155, %f3;
	fma.rn.f32 	%f157, %f156, 0f3BBB989D, 0f3F000000;
	cvt.sat.f32.f32 	%f158, %f157;
	fma.rm.f32 	%f159, %f158, %f135, %f134;
	add.f32 	%f160, %f159, 0fCB40007F;
	neg.f32 	%f161, %f160;
	fma.rn.f32 	%f162, %f156, 0f3FB8AA3B, %f161;
	fma.rn.f32 	%f163, %f156, 0f32A57060, %f162;
	mov.b32 	%r60, %f159;
	shl.b32 	%r61, %r60, 23;
	mov.b32 	%f164, %r61;
	ex2.approx.ftz.f32 	%f165, %f163;
	mul.f32 	%f166, %f165, %f164;
	cvt.f64.f32 	%fd14, %f166;
	mul.f64 	%fd15, %fd1, %fd14;
	cvt.rn.f32.f64 	%f167, %fd15;
	mul.f32 	%f168, %f152, %f167;
	fma.rn.f32 	%f198, %f148, %f168, %f146;
	add.f32 	%f197, %f147, %f168;
	add.s32 	%r74, %r74, 2;
$L__BB0_9:
	add.s32 	%r62, %r74, %r12;
	mul.wide.s32 	%rd18, %r62, 4;
	add.s64 	%rd19, %rd2, %rd18;
	ld.global.f32 	%f169, [%rd19];
	sub.f32 	%f170, %f169, %f23;
	div.rn.f32 	%f171, %f170, %f1;
	add.s32 	%r63, %r8, %r74;
	mul.wide.s32 	%rd20, %r63, 4;
	add.s64 	%rd21, %rd1, %rd20;
	ld.global.f32 	%f172, [%rd21];
	mul.f32 	%f173, %f172, %f6;
	sub.f32 	%f174, %f171, %f2;
	neg.f32 	%f175, %f174;
	mul.f32 	%f176, %f174, %f175;
	div.rn.f32 	%f177, %f176, %f3;
	fma.rn.f32 	%f178, %f177, 0f3BBB989D, 0f3F000000;
	cvt.sat.f32.f32 	%f179, %f178;
	mov.f32 	%f180, 0f4B400001;
	mov.f32 	%f181, 0f437C0000;
	fma.rm.f32 	%f182, %f179, %f181, %f180;
	add.f32 	%f183, %f182, 0fCB40007F;
	neg.f32 	%f184, %f183;
	fma.rn.f32 	%f185, %f177, 0f3FB8AA3B, %f184;
	fma.rn.f32 	%f186, %f177, 0f32A57060, %f185;
	mov.b32 	%r64, %f182;
	shl.b32 	%r65, %r64, 23;
	mov.b32 	%f187, %r65;
	ex2.approx.ftz.f32 	%f188, %f186;
	mul.f32 	%f189, %f188, %f187;
	cvt.f64.f32 	%fd16, %f189;
	mul.f64 	%fd17, %fd1, %fd16;
	cvt.rn.f32.f64 	%f190, %fd17;
	mul.f32 	%f191, %f173, %f190;
	fma.rn.f32 	%f198, %f169, %f191, %f198;
	add.f32 	%f197, %f197, %f191;
$L__BB0_10:
	add.s32 	%r26, %r69, 1;
	setp.ne.s32 	%p11, %r69, %r5;
	mov.u32 	%r69, %r26;
	@%p11 bra 	$L__BB0_3;
$L__BB0_11:
	ld.param.u64 	%rd25, [_Z16gpuBFCalculationPfS_ffS_iiiff_param_1];
	div.rn.f32 	%f192, %f198, %f197;
	sub.s32 	%r66, %r27, %r3;
	sub.s32 	%r67, %r37, %r28;
	mad.lo.s32 	%r68, %r66, %r4, %r67;
	cvta.to.global.u64 	%rd22, %rd25;
	mul.wide.s32 	%rd23, %r68, 4;
	add.s64 	%rd24, %rd22, %rd23;
	st.global.f32 	[%rd24], %f192;
$L__BB0_12:
	ret;

}


// ===== COMPILED SASS (sm_100) =====

	.target	sm_100

	.elftype	@"ET_EXEC"


//--------------------- .note.nv.tkinfo           --------------------------
	.section	.note.nv.tkinfo,"",@"SHT_NOTE"
	.sectionflags	@"SHF_NOTE_NV_TKINFO"
	.tkinfo
        /*0018*/ 	.word	0x00000002
        /*0030*/ 	.string	""
        /*0030*/ 	.string	"ptxas"
        /*0030*/ 	.string	"Cuda compilation tools, release 13.0, V13.0.88"
        /*0030*/ 	.string	"Build cuda_13.0.r13.0/compiler.36424714_0"
        /*0030*/ 	.string	"-arch sm_100 -m 64 "



//--------------------- .note.nv.cuinfo           --------------------------
	.section	.note.nv.cuinfo,"",@"SHT_NOTE"
	.sectionflags	@"SHF_NOTE_NV_CUINFO"
        /*0018*/ 	.short	0x0002
        /*001a*/ 	.short	0x0064
        /*001c*/ 	.short	0x0082
	.zero		2


//--------------------- .nv.info                  --------------------------
	.section	.nv.info,"",@"SHT_CUDA_INFO"
	.align	4


	//----- nvinfo : EIATTR_REGCOUNT
	.align		4
        /*0000*/ 	.byte	0x04, 0x2f
        /*0002*/ 	.short	(.L_1 - .L_0)
	.align		4
.L_0:
        /*0004*/ 	.word	index@(_Z16gpuBFCalculationPfS_ffS_iiiff)
        /*0008*/ 	.word	0x00000028


	//----- nvinfo : EIATTR_FRAME_SIZE
	.align		4
.L_1:
        /*000c*/ 	.byte	0x04, 0x11
        /*000e*/ 	.short	(.L_3 - .L_2)
	.align		4
.L_2:
        /*0010*/ 	.word	index@($__internal_1_$__cuda_sm3x_div_rn_noftz_f32_slowpath)
        /*0014*/ 	.word	0x00000000


	//----- nvinfo : EIATTR_FRAME_SIZE
	.align		4
.L_3:
        /*0018*/ 	.byte	0x04, 0x11
        /*001a*/ 	.short	(.L_5 - .L_4)
	.align		4
.L_4:
        /*001c*/ 	.word	index@($__internal_0_$__cuda_sm20_dblrcp_rn_slowpath_v3)
        /*0020*/ 	.word	0x00000000


	//----- nvinfo : EIATTR_FRAME_SIZE
	.align		4
.L_5:
        /*0024*/ 	.byte	0x04, 0x11
        /*0026*/ 	.short	(.L_7 - .L_6)
	.align		4
.L_6:
        /*0028*/ 	.word	index@(_Z16gpuBFCalculationPfS_ffS_iiiff)
        /*002c*/ 	.word	0x00000000


	//----- nvinfo : EIATTR_MIN_STACK_SIZE
	.align		4
.L_7:
        /*0030*/ 	.byte	0x04, 0x12
        /*0032*/ 	.short	(.L_9 - .L_8)
	.align		4
.L_8:
        /*0034*/ 	.word	index@(_Z16gpuBFCalculationPfS_ffS_iiiff)
        /*0038*/ 	.word	0x00000000
.L_9:


//--------------------- .nv.compat                --------------------------
	.section	.nv.compat,"",@"SHT_CUDA_COMPAT_INFO"
	.align	4
        /*0000*/ 	.byte	0x02, 0x09, 0x00, 0x00, 0x02, 0x02, 0x01, 0x00, 0x02, 0x05, 0x05, 0x00, 0x03, 0x07, 0x01, 0x01
        /*0010*/ 	.byte	0x02, 0x03, 0x00, 0x00, 0x02, 0x06, 0x01, 0x00, 0x04, 0x0b, 0x08, 0x00, 0x01, 0x00, 0x00, 0x00
        /*0020*/ 	.byte	0x00, 0x00, 0x00, 0x00


//--------------------- .nv.info._Z16gpuBFCalculationPfS_ffS_iiiff --------------------------
	.section	.nv.info._Z16gpuBFCalculationPfS_ffS_iiiff,"",@"SHT_CUDA_INFO"
	.sectionflags	@""
	.align	4


	//----- nvinfo : EIATTR_CUDA_API_VERSION
	.align		4
        /*0000*/ 	.byte	0x04, 0x37
        /*0002*/ 	.short	(.L_11 - .L_10)
.L_10:
        /*0004*/ 	.word	0x00000082


	//----- nvinfo : EIATTR_KPARAM_INFO
	.align		4
.L_11:
        /*0008*/ 	.byte	0x04, 0x17
        /*000a*/ 	.short	(.L_13 - .L_12)
.L_12:
        /*000c*/ 	.word	0x00000000
        /*0010*/ 	.short	0x0009
        /*0012*/ 	.short	0x0030
        /*0014*/ 	.byte	0x00, 0xf0, 0x11, 0x00


	//----- nvinfo : EIATTR_KPARAM_INFO
	.align		4
.L_13:
        /*0018*/ 	.byte	0x04, 0x17
        /*001a*/ 	.short	(.L_15 - .L_14)
.L_14:
        /*001c*/ 	.word	0x00000000
        /*0020*/ 	.short	0x0008
        /*0022*/ 	.short	0x002c
        /*0024*/ 	.byte	0x00, 0xf0, 0x11, 0x00


	//----- nvinfo : EIATTR_KPARAM_INFO
	.align		4
.L_15:
        /*0028*/ 	.byte	0x04, 0x17
        /*002a*/ 	.short	(.L_17 - .L_16)
.L_16:
        /*002c*/ 	.word	0x00000000
        /*0030*/ 	.short	0x0007
        /*0032*/ 	.short	0x0028
        /*0034*/ 	.byte	0x00, 0xf0, 0x11, 0x00


	//----- nvinfo : EIATTR_KPARAM_INFO
	.align		4
.L_17:
        /*0038*/ 	.byte	0x04, 0x17
        /*003a*/ 	.short	(.L_19 - .L_18)
.L_18:
        /*003c*/ 	.word	0x00000000
        /*0040*/ 	.short	0x0006
        /*0042*/ 	.short	0x0024
        /*0044*/ 	.byte	0x00, 0xf0, 0x11, 0x00


	//----- nvinfo : EIATTR_KPARAM_INFO
	.align		4
.L_19:
        /*0048*/ 	.byte	0x04, 0x17
        /*004a*/ 	.short	(.L_21 - .L_20)
.L_20:
        /*004c*/ 	.word	0x00000000
        /*0050*/ 	.short	0x0005
        /*0052*/ 	.short	0x0020
        /*0054*/ 	.byte	0x00, 0xf0, 0x11, 0x00


	//----- nvinfo : EIATTR_KPARAM_INFO
	.align		4
.L_21:
        /*0058*/ 	.byte	0x04, 0x17
        /*005a*/ 	.short	(.L_23 - .L_22)
.L_22:
        /*005c*/ 	.word	0x00000000
        /*0060*/ 	.short	0x0004
        /*0062*/ 	.short	0x0018
        /*0064*/ 	.byte	0x00, 0xf5, 0x21, 0x00


	//----- nvinfo : EIATTR_KPARAM_INFO
	.align		4
.L_23:
        /*0068*/ 	.byte	0x04, 0x17
        /*006a*/ 	.short	(.L_25 - .L_24)
.L_24:
        /*006c*/ 	.word	0x00000000
        /*0070*/ 	.short	0x0003
        /*0072*/ 	.short	0x0014
        /*0074*/ 	.byte	0x00, 0xf0, 0x11, 0x00


	//----- nvinfo : EIATTR_KPARAM_INFO
	.align		4
.L_25:
        /*0078*/ 	.byte	0x04, 0x17
        /*007a*/ 	.short	(.L_27 - .L_26)
.L_26:
        /*007c*/ 	.word	0x00000000
        /*0080*/ 	.short	0x0002
        /*0082*/ 	.short	0x0010
        /*0084*/ 	.byte	0x00, 0xf0, 0x11, 0x00


	//----- nvinfo : EIATTR_KPARAM_INFO
	.align		4
.L_27:
        /*0088*/ 	.byte	0x04, 0x17
        /*008a*/ 	.short	(.L_29 - .L_28)
.L_28:
        /*008c*/ 	.word	0x00000000
        /*0090*/ 	.short	0x0001
        /*0092*/ 	.short	0x0008
        /*0094*/ 	.byte	0x00, 0xf5, 0x21, 0x00


	//----- nvinfo : EIATTR_KPARAM_INFO
	.align		4
.L_29:
        /*0098*/ 	.byte	0x04, 0x17
        /*009a*/ 	.short	(.L_31 - .L_30)
.L_30:
        /*009c*/ 	.word	0x00000000
        /*00a0*/ 	.short	0x0000
        /*00a2*/ 	.short	0x0000
        /*00a4*/ 	.byte	0x00, 0xf5, 0x21, 0x00


	//----- nvinfo : EIATTR_SPARSE_MMA_MASK
	.align		4
.L_31:
        /*00a8*/ 	.byte	0x03, 0x50
        /*00aa*/ 	.short	0x0000


	//----- nvinfo : EIATTR_MAXREG_COUNT
	.align		4
        /*00ac*/ 	.byte	0x03, 0x1b
        /*00ae*/ 	.short	0x00ff


	//----- nvinfo : EIATTR_MERCURY_ISA_VERSION
	.align		4
        /*00b0*/ 	.byte	0x03, 0x5f
        /*00b2*/ 	.short	0x0101


	//----- nvinfo : EIATTR_VRC_CTA_INIT_COUNT
	.align		4
        /*00b4*/ 	.byte	0x02, 0x4a
	.zero		1
	.zero		1


	//----- nvinfo : EIATTR_EXIT_INSTR_OFFSETS
	.align		4
        /*00b8*/ 	.byte	0x04, 0x1c
        /*00ba*/ 	.short	(.L_33 - .L_32)


	//   ....[0]....
.L_32:
        /*00bc*/ 	.word	0x00000110


	//   ....[1]....
        /*00c0*/ 	.word	0x00001fb0


	//----- nvinfo : EIATTR_CRS_STACK_SIZE
	.align		4
.L_33:
        /*00c4*/ 	.byte	0x04, 0x1e
        /*00c6*/ 	.short	(.L_35 - .L_34)
.L_34:
        /*00c8*/ 	.word	0x00000000


	//----- nvinfo : EIATTR_CBANK_PARAM_SIZE
	.align		4
.L_35:
        /*00cc*/ 	.byte	0x03, 0x19
        /*00ce*/ 	.short	0x0034


	//----- nvinfo : EIATTR_PARAM_CBANK
	.align		4
        /*00d0*/ 	.byte	0x04, 0x0a
        /*00d2*/ 	.short	(.L_37 - .L_36)
	.align		4
.L_36:
        /*00d4*/ 	.word	index@(.nv.constant0._Z16gpuBFCalculationPfS_ffS_iiiff)
        /*00d8*/ 	.short	0x0380
        /*00da*/ 	.short	0x0034


	//----- nvinfo : EIATTR_SW_WAR
	.align		4
.L_37:
        /*00dc*/ 	.byte	0x04, 0x36
        /*00de*/ 	.short	(.L_39 - .L_38)
.L_38:
        /*00e0*/ 	.word	0x00000008
.L_39:


//--------------------- .nv.callgraph             --------------------------
	.section	.nv.callgraph,"",@"SHT_CUDA_CALLGRAPH"
	.align	4
	.sectionentsize	8
	.align		4
        /*0000*/ 	.word	0x00000000
	.align		4
        /*0004*/ 	.word	0xffffffff
	.align		4
        /*0008*/ 	.word	0x00000000
	.align		4
        /*000c*/ 	.word	0xfffffffe
	.align		4
        /*0010*/ 	.word	0x00000000
	.align		4
        /*0014*/ 	.word	0xfffffffd
	.align		4
        /*0018*/ 	.word	0x00000000
	.align		4
        /*001c*/ 	.word	0xfffffffc


//--------------------- .text._Z16gpuBFCalculationPfS_ffS_iiiff --------------------------
	.section	.text._Z16gpuBFCalculationPfS_ffS_iiiff,"ax",@progbits
	.align	128
        .global         _Z16gpuBFCalculationPfS_ffS_iiiff
        .type           _Z16gpuBFCalculationPfS_ffS_iiiff,@function
        .size           _Z16gpuBFCalculationPfS_ffS_iiiff,(.L_x_57 - _Z16gpuBFCalculationPfS_ffS_iiiff)
        .other          _Z16gpuBFCalculationPfS_ffS_iiiff,@"STO_CUDA_ENTRY STV_DEFAULT"
_Z16gpuBFCalculationPfS_ffS_iiiff:
.text._Z16gpuBFCalculationPfS_ffS_iiiff:
[----:B------:R-:W-:Y:S01]  /*0000*/  LDC R1, c[0x0][0x37c] ;  /* 0x0000df00ff017b82 */ /* 0x000fe20000000800 */
[----:B------:R-:W0:Y:S07]  /*0010*/  S2R R5, SR_TID.Y ;  /* 0x0000000000057919 */ /* 0x000e2e0000002200 */
[----:B------:R-:W1:Y:S01]  /*0020*/  LDC R3, c[0x0][0x360] ;  /* 0x0000d800ff037b82 */ /* 0x000e620000000800 */
[----:B------:R-:W2:Y:S01]  /*0030*/  LDCU UR9, c[0x0][0x3a8] ;  /* 0x00007500ff0977ac */ /* 0x000ea20008000800 */
[----:B------:R-:W1:Y:S01]  /*0040*/  S2R R0, SR_TID.X ;  /* 0x0000000000007919 */ /* 0x000e620000002100 */
[----:B------:R-:W2:Y:S05]  /*0050*/  LDCU.64 UR4, c[0x0][0x3a0] ;  /* 0x00007400ff0477ac */ /* 0x000eaa0008000a00 */
[----:B------:R-:W0:Y:S08]  /*0060*/  S2UR UR8, SR_CTAID.Y ;  /* 0x00000000000879c3 */ /* 0x000e300000002600 */
[----:B------:R-:W0:Y:S01]  /*0070*/  LDC R26, c[0x0][0x364] ;  /* 0x0000d900ff1a7b82 */ /* 0x000e220000000800 */
[----:B--2---:R-:W-:-:S07]  /*0080*/  UIADD3 UR6, UPT, UPT, -UR9, UR5, URZ ;  /* 0x0000000509067290 */ /* 0x004fce000fffe1ff */
[----:B------:R-:W1:Y:S01]  /*0090*/  S2UR UR7, SR_CTAID.X ;  /* 0x00000000000779c3 */ /* 0x000e620000002500 */
[----:B------:R-:W-:Y:S01]  /*00a0*/  UIADD3 UR4, UPT, UPT, UR4, -UR9, URZ ;  /* 0x8000000904047290 */ /* 0x000fe2000fffe0ff */
[----:B0-----:R-:W-:-:S05]  /*00b0*/  IMAD R26, R26, UR8, R5 ;  /* 0x000000081a1a7c24 */ /* 0x001fca000f8e0205 */
[----:B------:R-:W-:Y:S01]  /*00c0*/  ISETP.GE.AND P0, PT, R26, UR6, PT ;  /* 0x000000061a007c0c */ /* 0x000fe2000bf06270 */
[----:B-1----:R-:W-:-:S05]  /*00d0*/  IMAD R3, R3, UR7, R0 ;  /* 0x0000000703037c24 */ /* 0x002fca000f8e0200 */
[C---:B------:R-:W-:Y:S02]  /*00e0*/  VIMNMX R0, PT, PT, R3.reuse, R26, PT ;  /* 0x0000001a03007248 */ /* 0x040fe40003fe0100 */
[----:B------:R-:W-:-:S04]  /*00f0*/  ISETP.GE.OR P0, PT, R3, UR4, P0 ;  /* 0x0000000403007c0c */ /* 0x000fc80008706670 */
[----:B------:R-:W-:-:S13]  /*0100*/  ISETP.LT.OR P0, PT, R0, UR9, P0 ;  /* 0x0000000900007c0c */ /* 0x000fda0008701670 */
[----:B------:R-:W-:Y:S05]  /*0110*/  @P0 EXIT ;  /* 0x000000000000094d */ /* 0x000fea0003800000 */
[----:B------:R-:W0:Y:S01]  /*0120*/  LDC.64 R4, c[0x0][0x380] ;  /* 0x0000e000ff047b82 */ /* 0x000e220000000a00 */
[----:B------:R-:W1:Y:S01]  /*0130*/  LDCU.64 UR6, c[0x0][0x358] ;  /* 0x00006b00ff0677ac */ /* 0x000e620008000a00 */
[----:B------:R-:W-:-:S06]  /*0140*/  IMAD R7, R3, UR5, R26 ;  /* 0x0000000503077c24 */ /* 0x000fcc000f8e021a */
[----:B------:R-:W2:Y:S01]  /*0150*/  LDC.64 R24, c[0x0][0x390] ;  /* 0x0000e400ff187b82 */ /* 0x000ea20000000a00 */
[----:B0-----:R-:W-:-:S06]  /*0160*/  IMAD.WIDE R4, R7, 0x4, R4 ;  /* 0x0000000407047825 */ /* 0x001fcc00078e0204 */
[----:B-1----:R-:W3:Y:S01]  /*0170*/  LDG.E R5, desc[UR6][R4.64] ;  /* 0x0000000604057981 */ /* 0x002ee2000c1e1900 */
[----:B------:R-:W-:Y:S01]  /*0180*/  BSSY.RECONVERGENT B2, `(.L_x_0) ;  /* 0x000000f000027945 */ /* 0x000fe20003800200 */
[----:B--2---:R-:W-:-:S04]  /*0190*/  FADD R25, -R24, R25 ;  /* 0x0000001918197221 */ /* 0x004fc80000000100 */
[----:B------:R-:W0:Y:S02]  /*01a0*/  MUFU.RCP R2, R25 ;  /* 0x0000001900027308 */ /* 0x000e240000001000 */
[----:B0-----:R-:W-:-:S04]  /*01b0*/  FFMA R7, -R25, R2, 1 ;  /* 0x3f80000019077423 */ /* 0x001fc80000000102 */
[----:B------:R-:W-:Y:S01]  /*01c0*/  FFMA R7, R2, R7, R2 ;  /* 0x0000000702077223 */ /* 0x000fe20000000002 */
[----:B---3--:R-:W-:-:S04]  /*01d0*/  FADD R0, R5, -R24 ;  /* 0x8000001805007221 */ /* 0x008fc80000000000 */
[----:B------:R-:W0:Y:S01]  /*01e0*/  FCHK P0, R0, R25 ;  /* 0x0000001900007302 */ /* 0x000e220000000000 */
[----:B------:R-:W-:-:S04]  /*01f0*/  FFMA R2, R0, R7, RZ ;  /* 0x0000000700027223 */ /* 0x000fc800000000ff */
[----:B------:R-:W-:-:S04]  /*0200*/  FFMA R17, -R25, R2, R0 ;  /* 0x0000000219117223 */ /* 0x000fc80000000100 */
[----:B------:R-:W-:Y:S01]  /*0210*/  FFMA R17, R7, R17, R2 ;  /* 0x0000001107117223 */ /* 0x000fe20000000002 */
[----:B0-----:R-:W-:Y:S06]  /*0220*/  @!P0 BRA `(.L_x_1) ;  /* 0x0000000000108947 */ /* 0x001fec0003800000 */
[----:B------:R-:W-:Y:S02]  /*0230*/  MOV R31, R25 ;  /* 0x00000019001f7202 */ /* 0x000fe40000000f00 */
[----:B------:R-:W-:-:S07]  /*0240*/  MOV R28, 0x260 ;  /* 0x00000260001c7802 */ /* 0x000fce0000000f00 */
[----:B------:R-:W-:Y:S05]  /*0250*/  CALL.REL.NOINC `($__internal_1_$__cuda_sm3x_div_rn_noftz_f32_slowpath) ;  /* 0x0000002000007944 */ /* 0x000fea0003c00000 */
[----:B------:R-:W-:-:S07]  /*0260*/  MOV R17, R0 ;  /* 0x0000000000117202 */ /* 0x000fce0000000f00 */
.L_x_1:
[----:B------:R-:W-:Y:S05]  /*0270*/  BSYNC.RECONVERGENT B2 ;  /* 0x0000000000027941 */ /* 0x000fea0003800200 */
.L_x_0:
[----:B------:R-:W0:Y:S01]  /*0280*/  LDCU UR10, c[0x0][0x3a8] ;  /* 0x00007500ff0a77ac */ /* 0x000e220008000800 */
[----:B------:R-:W-:Y:S01]  /*0290*/  BSSY.RECONVERGENT B3, `(.L_x_2) ;  /* 0x00001bb000037945 */ /* 0x000fe20003800200 */
[----:B------:R-:W-:Y:S01]  /*02a0*/  HFMA2 R35, -RZ, RZ, 0, 0 ;  /* 0x00000000ff237431 */ /* 0x000fe200000001ff */
[----:B------:R-:W-:Y:S02]  /*02b0*/  MOV R36, RZ ;  /* 0x000000ff00247202 */ /* 0x000fe40000000f00 */
[C---:B0-----:R-:W-:Y:S01]  /*02c0*/  IADD3 R15, PT, PT, R3.reuse, -UR10, RZ ;  /* 0x8000000a030f7c10 */ /* 0x041fe2000fffe0ff */
[----:B------:R-:W-:Y:S02]  /*02d0*/  USHF.L.U32 UR5, UR10, 0x1, URZ ;  /* 0x000000010a057899 */ /* 0x000fe400080006ff */
[----:B------:R-:W-:-:S04]  /*02e0*/  IADD3 R24, PT, PT, R3, UR10, RZ ;  /* 0x0000000a03187c10 */ /* 0x000fc8000fffe0ff */
[----:B------:R-:W-:-:S13]  /*02f0*/  ISETP.GT.AND P0, PT, R15, R24, PT ;  /* 0x000000180f00720c */ /* 0x000fda0003f04270 */
[----:B------:R-:W-:Y:S05]  /*0300*/  @P0 BRA `(.L_x_3) ;  /* 0x0000001800cc0947 */ /* 0x000fea0003800000 */
[----:B------:R-:W0:Y:S01]  /*0310*/  LDCU UR4, c[0x0][0x3b0] ;  /* 0x00007600ff0477ac */ /* 0x000e220008000800 */
[----:B------:R-:W-:Y:S02]  /*0320*/  IADD3 R16, PT, PT, -R3, UR10, RZ ;  /* 0x0000000a03107c10 */ /* 0x000fe4000fffe1ff */
[C---:B------:R-:W-:Y:S01]  /*0330*/  IADD3 R14, PT, PT, R26.reuse, -UR10, RZ ;  /* 0x8000000a1a0e7c10 */ /* 0x040fe2000fffe0ff */
[----:B------:R-:W-:Y:S01]  /*0340*/  UMOV UR8, 0x1ff62705 ;  /* 0x1ff6270500087882 */ /* 0x000fe20000000000 */
[----:B------:R-:W-:Y:S01]  /*0350*/  UMOV UR9, 0x40040d93 ;  /* 0x40040d9300097882 */ /* 0x000fe20000000000 */
[C---:B------:R-:W-:Y:S02]  /*0360*/  IADD3 R12, PT, PT, R26.reuse, UR10, RZ ;  /* 0x0000000a1a0c7c10 */ /* 0x040fe4000fffe0ff */
[----:B------:R-:W-:Y:S01]  /*0370*/  IADD3 R13, PT, PT, -R26, UR10, RZ ;  /* 0x0000000a1a0d7c10 */ /* 0x000fe2000fffe1ff */
[----:B0-----:R-:W0:Y:S02]  /*0380*/  F2F.F64.F32 R4, UR4 ;  /* 0x0000000400047d10 */ /* 0x001e240008201800 */
[----:B0-----:R-:W-:-:S06]  /*0390*/  DMUL R4, R4, UR8 ;  /* 0x0000000804047c28 */ /* 0x001fcc0008000000 */
[----:B------:R-:W0:Y:S04]  /*03a0*/  MUFU.RCP64H R7, R5 ;  /* 0x0000000500077308 */ /* 0x000e280000001800 */
[----:B------:R-:W-:-:S04]  /*03b0*/  IADD3 R6, PT, PT, R5, 0x300402, RZ ;  /* 0x0030040205067810 */ /* 0x000fc80007ffe0ff */
[----:B------:R-:W-:Y:S02]  /*03c0*/  FSETP.GEU.AND P0, PT, |R6|, 5.8789094863358348022e-39, PT ;  /* 0x004004020600780b */ /* 0x000fe40003f0e200 */
[----:B0-----:R-:W-:-:S08]  /*03d0*/  DFMA R8, -R4, R6, 1 ;  /* 0x3ff000000408742b */ /* 0x001fd00000000106 */
[----:B------:R-:W-:-:S08]  /*03e0*/  DFMA R8, R8, R8, R8 ;  /* 0x000000080808722b */ /* 0x000fd00000000008 */
[----:B------:R-:W-:-:S08]  /*03f0*/  DFMA R8, R6, R8, R6 ;  /* 0x000000080608722b */ /* 0x000fd00000000006 */
[----:B------:R-:W-:-:S08]  /*0400*/  DFMA R18, -R4, R8, 1 ;  /* 0x3ff000000412742b */ /* 0x000fd00000000108 */
[----:B------:R-:W-:Y:S01]  /*0410*/  DFMA R18, R8, R18, R8 ;  /* 0x000000120812722b */ /* 0x000fe20000000008 */
[----:B------:R-:W-:Y:S10]  /*0420*/  @P0 BRA `(.L_x_4) ;  /* 0x0000000000100947 */ /* 0x000ff40003800000 */
[----:B------:R-:W-:-:S04]  /*0430*/  LOP3.LUT R0, R5, 0x7fffffff, RZ, 0xc0, !PT ;  /* 0x7fffffff05007812 */ /* 0x000fc800078ec0ff */
[----:B------:R-:W-:Y:S02]  /*0440*/  IADD3 R6, PT, PT, R0, -0x100000, RZ ;  /* 0xfff0000000067810 */ /* 0x000fe40007ffe0ff */
[----:B------:R-:W-:-:S07]  /*0450*/  MOV R0, 0x470 ;  /* 0x0000047000007802 */ /* 0x000fce0000000f00 */
[----:B------:R-:W-:Y:S05]  /*0460*/  CALL.REL.NOINC `($__internal_0_$__cuda_sm20_dblrcp_rn_slowpath_v3) ;  /* 0x0000001800d47944 */ /* 0x000fea0003c00000 */
.L_x_4:
[----:B------:R-:W0:Y:S01]  /*0470*/  LDC R3, c[0x0][0x3b0] ;  /* 0x0000ec00ff037b82 */ /* 0x000e220000000800 */
[----:B------:R-:W-:Y:S02]  /*0480*/  MOV R36, RZ ;  /* 0x000000ff00247202 */ /* 0x000fe40000000f00 */
[----:B------:R-:W-:Y:S02]  /*0490*/  MOV R11, R15 ;  /* 0x0000000f000b7202 */ /* 0x000fe40000000f00 */
[----:B------:R-:W-:Y:S01]  /*04a0*/  MOV R35, RZ ;  /* 0x000000ff00237202 */ /* 0x000fe20000000f00 */
[----:B0-----:R-:W-:-:S04]  /*04b0*/  FADD R10, R3, R3 ;  /* 0x00000003030a7221 */ /* 0x001fc80000000000 */
[----:B------:R-:W-:-:S07]  /*04c0*/  FMUL R10, R10, R3 ;  /* 0x000000030a0a7220 */ /* 0x000fce0000400000 */
.L_x_38:
[----:B------:R-:W-:Y:S01]  /*04d0*/  ISETP.GT.AND P0, PT, R14, R12, PT ;  /* 0x0000000c0e00720c */ /* 0x000fe20003f04270 */
[----:B------:R-:W-:-:S12]  /*04e0*/  BSSY.RECONVERGENT B2, `(.L_x_5) ;  /* 0x0000192000027945 */ /* 0x000fd80003800200 */
[----:B------:R-:W-:Y:S05]  /*04f0*/  @P0 BRA `(.L_x_6) ;  /* 0x0000001800400947 */ /* 0x000fea0003800000 */
[----:B------:R-:W0:Y:S01]  /*0500*/  LDC.64 R2, c[0x0][0x398] ;  /* 0x0000e600ff027b82 */ /* 0x000e220000000a00 */
[----:B------:R-:W-:-:S05]  /*0510*/  IADD3 R5, PT, PT, R16, R11, RZ ;  /* 0x0000000b10057210 */ /* 0x000fca0007ffe0ff */
[----:B0-----:R-:W-:-:S05]  /*0520*/  IMAD.WIDE R2, R5, 0x4, R2 ;  /* 0x0000000405027825 */ /* 0x001fca00078e0202 */
[----:B------:R0:W5:Y:S01]  /*0530*/  LDG.E R9, desc[UR6][R2.64] ;  /* 0x0000000602097981 */ /* 0x000162000c1e1900 */
[----:B------:R-:W-:Y:S01]  /*0540*/  UISETP.GE.U32.AND UP0, UPT, UR5, 0x3, UPT ;  /* 0x000000030500788c */ /* 0x000fe2000bf06070 */
[----:B------:R-:W-:-:S08]  /*0550*/  MOV R8, R14 ;  /* 0x0000000e00087202 */ /* 0x000fd00000000f00 */
[----:B0-----:R-:W-:Y:S05]  /*0560*/  BRA.U !UP0, `(.L_x_7) ;  /* 0x0000000d08787547 */ /* 0x001fea000b800000 */
[----:B------:R-:W0:Y:S01]  /*0570*/  LDCU UR8, c[0x0][0x3a4] ;  /* 0x00007480ff0877ac */ /* 0x000e220008000800 */
[----:B------:R-:W-:Y:S01]  /*0580*/  HFMA2 R7, -RZ, RZ, 0, 0 ;  /* 0x00000000ff077431 */ /* 0x000fe200000001ff */
[----:B------:R-:W-:Y:S01]  /*0590*/  MOV R8, R14 ;  /* 0x0000000e00087202 */ /* 0x000fe20000000f00 */
[----:B------:R-:W-:-:S04]  /*05a0*/  UIADD3 UR4, UPT, UPT, UR5, 0x1, URZ ;  /* 0x0000000105047890 */ /* 0x000fc8000fffe0ff */
[----:B------:R-:W-:-:S04]  /*05b0*/  ULOP3.LUT UR4, UR4, 0xfffffffc, URZ, 0xc0, !UPT ;  /* 0xfffffffc04047892 */ /* 0x000fc8000f8ec0ff */
[----:B------:R-:W-:Y:S01]  /*05c0*/  UIADD3 UR4, UPT, UPT, -UR4, URZ, URZ ;  /* 0x000000ff04047290 */ /* 0x000fe2000fffe1ff */
[----:B0-----:R-:W-:-:S05]  /*05d0*/  IMAD R6, R11, UR8, R14 ;  /* 0x000000080b067c24 */ /* 0x001fca000f8e020e */
[----:B------:R-:W-:-:S07]  /*05e0*/  MOV R5, UR4 ;  /* 0x0000000400057c02 */ /* 0x000fce0008000f00 */
.L_x_24:
[----:B------:R-:W0:Y:S01]  /*05f0*/  LDC.64 R20, c[0x0][0x380] ;  /* 0x0000e000ff147b82 */ /* 0x000e220000000a00 */
[----:B------:R-:W1:Y:S01]  /*0600*/  LDCU UR4, c[0x0][0x390] ;  /* 0x00007200ff0477ac */ /* 0x000e620008000800 */
[----:B0-----:R-:W-:-:S05]  /*0610*/  IMAD.WIDE R20, R6, 0x4, R20 ;  /* 0x0000000406147825 */ /* 0x001fca00078e0214 */
[----:B------:R-:W1:Y:S01]  /*0620*/  LDG.E R34, desc[UR6][R20.64] ;  /* 0x0000000614227981 */ /* 0x000e62000c1e1900 */
[----:B------:R-:W0:Y:S01]  /*0630*/  MUFU.RCP R0, R25 ;  /* 0x0000001900007308 */ /* 0x000e220000001000 */
[----:B------:R-:W-:Y:S01]  /*0640*/  BSSY.RECONVERGENT B4, `(.L_x_8) ;  /* 0x000000d000047945 */ /* 0x000fe20003800200 */
[----:B0-----:R-:W-:-:S04]  /*0650*/  FFMA R3, -R25, R0, 1 ;  /* 0x3f80000019037423 */ /* 0x001fc80000000100 */
[----:B------:R-:W-:Y:S01]  /*0660*/  FFMA R0, R0, R3, R0 ;  /* 0x0000000300007223 */ /* 0x000fe20000000000 */
[----:B-1----:R-:W-:-:S04]  /*0670*/  FADD R4, R34, -UR4 ;  /* 0x8000000422047e21 */ /* 0x002fc80008000000 */
[----:B------:R-:W0:Y:S01]  /*0680*/  FCHK P0, R4, R25 ;  /* 0x0000001904007302 */ /* 0x000e220000000000 */
[----:B------:R-:W-:-:S04]  /*0690*/  FFMA R2, R0, R4, RZ ;  /* 0x0000000400027223 */ /* 0x000fc800000000ff */
[----:B------:R-:W-:-:S04]  /*06a0*/  FFMA R3, -R25, R2, R4 ;  /* 0x0000000219037223 */ /* 0x000fc80000000104 */
[----:B------:R-:W-:Y:S01]  /*06b0*/  FFMA R0, R0, R3, R2 ;  /* 0x0000000300007223 */ /* 0x000fe20000000002 */
[----:B0-----:R-:W-:Y:S06]  /*06c0*/  @!P0 BRA `(.L_x_9) ;  /* 0x0000000000108947 */ /* 0x001fec0003800000 */
[----:B------:R-:W-:Y:S02]  /*06d0*/  MOV R0, R4 ;  /* 0x0000000400007202 */ /* 0x000fe40000000f00 */
[----:B------:R-:W-:Y:S02]  /*06e0*/  MOV R31, R25 ;  /* 0x00000019001f7202 */ /* 0x000fe40000000f00 */
[----:B------:R-:W-:-:S07]  /*06f0*/  MOV R28, 0x710 ;  /* 0x00000710001c7802 */ /* 0x000fce0000000f00 */
[----:B-----5:R-:W-:Y:S05]  /*0700*/  CALL.REL.NOINC `($__internal_1_$__cuda_sm3x_div_rn_noftz_f32_slowpath) ;  /* 0x0000001800d47944 */ /* 0x020fea0003c00000 */
.L_x_9:
[----:B------:R-:W-:Y:S05]  /*0710*/  BSYNC.RECONVERGENT B4 ;  /* 0x0000000000047941 */ /* 0x000fea0003800200 */
.L_x_8:
[----:B------:R-:W0:Y:S02]  /*0720*/  LDC.64 R22, c[0x0][0x398] ;  /* 0x0000e600ff167b82 */ /* 0x000e240000000a00 */
[----:B0-----:R-:W-:-:S05]  /*0730*/  IMAD.WIDE R22, R7, 0x4, R22 ;  /* 0x0000000407167825 */ /* 0x001fca00078e0216 */
[----:B------:R-:W2:Y:S01]  /*0740*/  LDG.E R2, desc[UR6][R22.64] ;  /* 0x0000000616027981 */ /* 0x000ea2000c1e1900 */
[----:B------:R-:W0:Y:S01]  /*0750*/  MUFU.RCP R3, R10 ;  /* 0x0000000a00037308 */ /* 0x000e220000001000 */
[----:B------:R-:W-:Y:S01]  /*0760*/  FADD R0, R0, -R17 ;  /* 0x8000001100007221 */ /* 0x000fe20000000000 */
[----:B------:R-:W-:Y:S03]  /*0770*/  BSSY.RECONVERGENT B4, `(.L_x_10) ;  /* 0x000000e000047945 */ /* 0x000fe60003800200 */
[----:B------:R-:W-:-:S04]  /*0780*/  FMUL R0, R0, -R0 ;  /* 0x8000000000007220 */ /* 0x000fc80000400000 */
[----:B------:R-:W1:Y:S01]  /*0790*/  FCHK P0, R0, R10 ;  /* 0x0000000a00007302 */ /* 0x000e620000000000 */
[----:B0-----:R-:W-:-:S04]  /*07a0*/  FFMA R4, -R10, R3, 1 ;  /* 0x3f8000000a047423 */ /* 0x001fc80000000103 */
[----:B------:R-:W-:-:S04]  /*07b0*/  FFMA R27, R3, R4, R3 ;  /* 0x00000004031b7223 */ /* 0x000fc80000000003 */
[----:B------:R-:W-:-:S04]  /*07c0*/  FFMA R4, R0, R27, RZ ;  /* 0x0000001b00047223 */ /* 0x000fc800000000ff */
[----:B------:R-:W-:-:S04]  /*07d0*/  FFMA R28, -R10, R4, R0 ;  /* 0x000000040a1c7223 */ /* 0x000fc80000000100 */
[----:B------:R-:W-:Y:S01]  /*07e0*/  FFMA R27, R27, R28, R4 ;  /* 0x0000001c1b1b7223 */ /* 0x000fe20000000004 */
[----:B--2--5:R-:W-:Y:S01]  /*07f0*/  FMUL R3, R9, R2 ;  /* 0x0000000209037220 */ /* 0x024fe20000400000 */
[----:B-1----:R-:W-:Y:S06]  /*0800*/  @!P0 BRA `(.L_x_11) ;  /* 0x0000000000108947 */ /* 0x002fec0003800000 */
[----:B------:R-:W-:Y:S02]  /*0810*/  MOV R31, R10 ;  /* 0x0000000a001f7202 */ /* 0x000fe40000000f00 */
[----:B------:R-:W-:-:S07]  /*0820*/  MOV R28, 0x840 ;  /* 0x00000840001c7802 */ /* 0x000fce0000000f00 */
[----:B------:R-:W-:Y:S05]  /*0830*/  CALL.REL.NOINC `($__internal_1_$__cuda_sm3x_div_rn_noftz_f32_slowpath) ;  /* 0x0000001800887944 */ /* 0x000fea0003c00000 */
[----:B------:R-:W-:-:S07]  /*0840*/  MOV R27, R0 ;  /* 0x00000000001b7202 */ /* 0x000fce0000000f00 */
.L_x_11:
[----:B------:R-:W-:Y:S05]  /*0850*/  BSYNC.RECONVERGENT B4 ;  /* 0x0000000000047941 */ /* 0x000fea0003800200 */
.L_x_10:
[----:B------:R-:W2:Y:S01]  /*0860*/  LDG.E R4, desc[UR6][R20.64+0x4] ;  /* 0x0000040614047981 */ /* 0x000ea2000c1e1900 */
[----:B------:R-:W-:Y:S01]  /*0870*/  HFMA2 R0, -RZ, RZ, 0.96630859375, -0.0022525787353515625 ;  /* 0x3bbb989dff007431 */ /* 0x000fe200000001ff */
[----:B------:R-:W-:Y:S01]  /*0880*/  MOV R29, 0x437c0000 ;  /* 0x437c0000001d7802 */ /* 0x000fe20000000f00 */
[----:B------:R-:W2:Y:S01]  /*0890*/  LDCU UR4, c[0x0][0x390] ;  /* 0x00007200ff0477ac */ /* 0x000ea20008000800 */
[----:B------:R-:W-:Y:S02]  /*08a0*/  BSSY.RECONVERGENT B4, `(.L_x_12) ;  /* 0x000001c000047945 */ /* 0x000fe40003800200 */
[----:B------:R-:W-:-:S04]  /*08b0*/  FFMA.SAT R0, R27, R0, 0.5 ;  /* 0x3f0000001b007423 */ /* 0x000fc80000002000 */
[----:B------:R-:W-:-:S04]  /*08c0*/  FFMA.RM R0, R0, R29, 12582913 ;  /* 0x4b40000100007423 */ /* 0x000fc8000000401d */
[C---:B------:R-:W-:Y:S01]  /*08d0*/  FADD R2, R0.reuse, -12583039 ;  /* 0xcb40007f00027421 */ /* 0x040fe20000000000 */
[----:B------:R-:W-:-:S03]  /*08e0*/  SHF.L.U32 R0, R0, 0x17, RZ ;  /* 0x0000001700007819 */ /* 0x000fc600000006ff */
[----:B------:R-:W-:-:S04]  /*08f0*/  FFMA R2, R27, 1.4426950216293334961, -R2 ;  /* 0x3fb8aa3b1b027823 */ /* 0x000fc80000000802 */
[----:B------:R-:W-:-:S06]  /*0900*/  FFMA R27, R27, 1.925963033500011079e-08, R2 ;  /* 0x32a570601b1b7823 */ /* 0x000fcc0000000002 */
[----:B------:R-:W0:Y:S02]  /*0910*/  MUFU.EX2 R27, R27 ;  /* 0x0000001b001b7308 */ /* 0x000e240000000800 */
[----:B0-----:R-:W-:-:S06]  /*0920*/  FMUL R30, R0, R27 ;  /* 0x0000001b001e7220 */ /* 0x001fcc0000400000 */
[----:B------:R-:W0:Y:S08]  /*0930*/  MUFU.RCP R0, R25 ;  /* 0x0000001900007308 */ /* 0x000e300000001000 */
[----:B------:R-:W1:Y:S01]  /*0940*/  F2F.F64.F32 R28, R30 ;  /* 0x0000001e001c7310 */ /* 0x000e620000201800 */
[----:B0-----:R-:W-:-:S04]  /*0950*/  FFMA R31, -R25, R0, 1 ;  /* 0x3f800000191f7423 */ /* 0x001fc80000000100 */
[----:B------:R-:W-:Y:S01]  /*0960*/  FFMA R0, R0, R31, R0 ;  /* 0x0000001f00007223 */ /* 0x000fe20000000000 */
[----:B-1----:R-:W-:-:S10]  /*0970*/  DMUL R28, R28, R18 ;  /* 0x000000121c1c7228 */ /* 0x002fd40000000000 */
[----:B------:R-:W0:Y:S02]  /*0980*/  F2F.F32.F64 R28, R28 ;  /* 0x0000001c001c7310 */ /* 0x000e240000301000 */
[----:B0-----:R-:W-:-:S04]  /*0990*/  FMUL R27, R3, R28 ;  /* 0x0000001c031b7220 */ /* 0x001fc80000400000 */
[----:B------:R-:W-:Y:S01]  /*09a0*/  FFMA R3, R34, R27, R35 ;  /* 0x0000001b22037223 */ /* 0x000fe20000000023 */
[----:B------:R-:W-:Y:S01]  /*09b0*/  FADD R36, R27, R36 ;  /* 0x000000241b247221 */ /* 0x000fe20000000000 */
[----:B--2---:R-:W-:-:S04]  /*09c0*/  FADD R2, R4, -UR4 ;  /* 0x8000000404027e21 */ /* 0x004fc80008000000 */
        /* <DEDUP_REMOVED lines=8> */
[----:B------:R-:W-:Y:S05]  /*0a50*/  CALL.REL.NOINC `($__internal_1_$__cuda_sm3x_div_rn_noftz_f32_slowpath) ;  /* 0x0000001800007944 */ /* 0x000fea0003c00000 */
.L_x_13:
[----:B------:R-:W-:Y:S05]  /*0a60*/  BSYNC.RECONVERGENT B4 ;  /* 0x0000000000047941 */ /* 0x000fea0003800200 */
.L_x_12:
        /* <DEDUP_REMOVED lines=11> */
[----:B--2---:R-:W-:Y:S01]  /*0b20*/  FMUL R35, R9, R2 ;  /* 0x0000000209237220 */ /* 0x004fe20000400000 */
[----:B-1----:R-:W-:Y:S06]  /*0b30*/  @!P0 BRA `(.L_x_15) ;  /* 0x0000000000108947 */ /* 0x002fec0003800000 */
[----:B------:R-:W-:Y:S02]  /*0b40*/  MOV R0, R29 ;  /* 0x0000001d00007202 */ /* 0x000fe40000000f00 */
[----:B------:R-:W-:Y:S02]  /*0b50*/  MOV R31, R10 ;  /* 0x0000000a001f7202 */ /* 0x000fe40000000f00 */
[----:B------:R-:W-:-:S07]  /*0b60*/  MOV R28, 0xb80 ;  /* 0x00000b80001c7802 */ /* 0x000fce0000000f00 */
[----:B------:R-:W-:Y:S05]  /*0b70*/  CALL.REL.NOINC `($__internal_1_$__cuda_sm3x_div_rn_noftz_f32_slowpath) ;  /* 0x0000001400b87944 */ /* 0x000fea0003c00000 */
.L_x_15:
[----:B------:R-:W-:Y:S05]  /*0b80*/  BSYNC.RECONVERGENT B4 ;  /* 0x0000000000047941 */ /* 0x000fea0003800200 */
.L_x_14:
        /* <DEDUP_REMOVED lines=10> */
[----:B------:R-:W-:Y:S02]  /*0c30*/  FFMA R27, R0, 1.925963033500011079e-08, R27 ;  /* 0x32a57060001b7823 */ /* 0x000fe4000000001b */
[----:B------:R-:W0:Y:S08]  /*0c40*/  MUFU.RCP R0, R25 ;  /* 0x0000001900007308 */ /* 0x000e300000001000 */
[----:B------:R-:W1:Y:S01]  /*0c50*/  MUFU.EX2 R27, R27 ;  /* 0x0000001b001b7308 */ /* 0x000e620000000800 */
[----:B0-----:R-:W-:-:S04]  /*0c60*/  FFMA R31, -R25, R0, 1 ;  /* 0x3f800000191f7423 */ /* 0x001fc80000000100 */
[----:B------:R-:W-:Y:S01]  /*0c70*/  FFMA R0, R0, R31, R0 ;  /* 0x0000001f00007223 */ /* 0x000fe20000000000 */
[----:B-1----:R-:W-:-:S04]  /*0c80*/  FMUL R30, R2, R27 ;  /* 0x0000001b021e7220 */ /* 0x002fc80000400000 */
[----:B------:R-:W0:Y:S02]  /*0c90*/  F2F.F64.F32 R28, R30 ;  /* 0x0000001e001c7310 */ /* 0x000e240000201800 */
[----:B0-----:R-:W-:-:S10]  /*0ca0*/  DMUL R28, R28, R18 ;  /* 0x000000121c1c7228 */ /* 0x001fd40000000000 */
        /* <DEDUP_REMOVED lines=14> */
.L_x_17:
[----:B------:R-:W-:Y:S05]  /*0d90*/  BSYNC.RECONVERGENT B4 ;  /* 0x0000000000047941 */ /* 0x000fea0003800200 */
.L_x_16:
        /* <DEDUP_REMOVED lines=17> */
.L_x_19:
[----:B------:R-:W-:Y:S05]  /*0eb0*/  BSYNC.RECONVERGENT B4 ;  /* 0x0000000000047941 */ /* 0x000fea0003800200 */
.L_x_18:
[----:B------:R0:W2:Y:S01]  /*0ec0*/  LDG.E R20, desc[UR6][R20.64+0xc] ;  /* 0x00000c0614147981 */ /* 0x0000a2000c1e1900 */
        /* <DEDUP_REMOVED lines=31> */
.L_x_21:
[----:B------:R-:W-:Y:S05]  /*10c0*/  BSYNC.RECONVERGENT B4 ;  /* 0x0000000000047941 */ /* 0x000fea0003800200 */
.L_x_20:
        /* <DEDUP_REMOVED lines=17> */
.L_x_23:
[----:B------:R-:W-:Y:S05]  /*11e0*/  BSYNC.RECONVERGENT B4 ;  /* 0x0000000000047941 */ /* 0x000fea0003800200 */
.L_x_22:
[----:B------:R-:W-:Y:S01]  /*11f0*/  HFMA2 R21, -RZ, RZ, 0.96630859375, -0.0022525787353515625 ;  /* 0x3bbb989dff157431 */ /* 0x000fe200000001ff */
[----:B------:R-:W-:Y:S02]  /*1200*/  MOV R23, 0x437c0000 ;  /* 0x437c000000177802 */ /* 0x000fe40000000f00 */
[----:B------:R-:W-:Y:S02]  /*1210*/  IADD3 R5, PT, PT, R5, 0x4, RZ ;  /* 0x0000000405057810 */ /* 0x000fe40007ffe0ff */
[----:B------:R-:W-:Y:S02]  /*1220*/  IADD3 R8, PT, PT, R8, 0x4, RZ ;  /* 0x0000000408087810 */ /* 0x000fe40007ffe0ff */
[----:B------:R-:W-:Y:S02]  /*1230*/  ISETP.NE.AND P0, PT, R5, RZ, PT ;  /* 0x000000ff0500720c */ /* 0x000fe40003f05270 */
[----:B------:R-:W-:Y:S01]  /*1240*/  IADD3 R7, PT, PT, R7, 0x4, RZ ;  /* 0x0000000407077810 */ /* 0x000fe20007ffe0ff */
[----:B------:R-:W-:Y:S01]  /*1250*/  FFMA.SAT R2, R0, R21, 0.5 ;  /* 0x3f00000000027423 */ /* 0x000fe20000002015 */
[----:B------:R-:W-:-:S03]  /*1260*/  IADD3 R6, PT, PT, R6, 0x4, RZ ;  /* 0x0000000406067810 */ /* 0x000fc60007ffe0ff */
[----:B------:R-:W-:-:S04]  /*1270*/  FFMA.RM R2, R2, R23, 12582913 ;  /* 0x4b40000102027423 */ /* 0x000fc80000004017 */
[C---:B------:R-:W-:Y:S01]  /*1280*/  FADD R21, R2.reuse, -12583039 ;  /* 0xcb40007f02157421 */ /* 0x040fe20000000000 */
[----:B------:R-:W-:-:S03]  /*1290*/  SHF.L.U32 R2, R2, 0x17, RZ ;  /* 0x0000001702027819 */ /* 0x000fc600000006ff */
[----:B------:R-:W-:-:S04]  /*12a0*/  FFMA R21, R0, 1.4426950216293334961, -R21 ;  /* 0x3fb8aa3b00157823 */ /* 0x000fc80000000815 */
[----:B------:R-:W-:-:S06]  /*12b0*/  FFMA R21, R0, 1.925963033500011079e-08, R21 ;  /* 0x32a5706000157823 */ /* 0x000fcc0000000015 */
[----:B------:R-:W0:Y:S02]  /*12c0*/  MUFU.EX2 R21, R21 ;  /* 0x0000001500157308 */ /* 0x000e240000000800 */
[----:B0-----:R-:W-:-:S06]  /*12d0*/  FMUL R2, R2, R21 ;  /* 0x0000001502027220 */ /* 0x001fcc0000400000 */
[----:B------:R-:W0:Y:S02]  /*12e0*/  F2F.F64.F32 R22, R2 ;  /* 0x0000000200167310 */ /* 0x000e240000201800 */
[----:B0-----:R-:W-:-:S10]  /*12f0*/  DMUL R22, R22, R18 ;  /* 0x0000001216167228 */ /* 0x001fd40000000000 */
[----:B------:R-:W0:Y:S02]  /*1300*/  F2F.F32.F64 R23, R22 ;  /* 0x0000001600177310 */ /* 0x000e240000301000 */
[----:B0-----:R-:W-:-:S04]  /*1310*/  FMUL R27, R4, R23 ;  /* 0x00000017041b7220 */ /* 0x001fc80000400000 */
[----:B------:R-:W-:Y:S01]  /*1320*/  FFMA R35, R20, R27, R3 ;  /* 0x0000001b14237223 */ /* 0x000fe20000000003 */
[----:B------:R-:W-:Y:S01]  /*1330*/  FADD R36, R36, R27 ;  /* 0x0000001b24247221 */ /* 0x000fe20000000000 */
[----:B------:R-:W-:Y:S06]  /*1340*/  @P0 BRA `(.L_x_24) ;  /* 0xfffffff000a80947 */ /* 0x000fec000383ffff */
.L_x_7:
[----:B------:R-:W0:Y:S02]  /*1350*/  LDCU UR4, c[0x0][0x3a8] ;  /* 0x00007500ff0477ac */ /* 0x000e240008000800 */
[----:B0-----:R-:W-:-:S09]  /*1360*/  ULOP3.LUT UP0, URZ, UR4, 0x1, URZ, 0xc0, !UPT ;  /* 0x0000000104ff7892 */ /* 0x001fd2000f80c0ff */
[----:B------:R-:W-:Y:S05]  /*1370*/  BRA.U !UP0, `(.L_x_25) ;  /* 0x0000000508b87547 */ /* 0x000fea000b800000 */
[----:B------:R-:W0:Y:S01]  /*1380*/  LDC.64 R22, c[0x0][0x380] ;  /* 0x0000e000ff167b82 */ /* 0x000e220000000a00 */
[----:B------:R-:W1:Y:S02]  /*1390*/  LDCU UR4, c[0x0][0x3a4] ;  /* 0x00007480ff0477ac */ /* 0x000e640008000800 */
[----:B-1----:R-:W-:Y:S01]  /*13a0*/  IMAD R3, R11, UR4, R8 ;  /* 0x000000040b037c24 */ /* 0x002fe2000f8e0208 */
[----:B------:R-:W1:Y:S03]  /*13b0*/  LDCU UR4, c[0x0][0x390] ;  /* 0x00007200ff0477ac */ /* 0x000e660008000800 */
        /* <DEDUP_REMOVED lines=16> */
.L_x_27:
[----:B------:R-:W-:Y:S05]  /*14c0*/  BSYNC.RECONVERGENT B4 ;  /* 0x0000000000047941 */ /* 0x000fea0003800200 */
.L_x_26:
[----:B------:R-:W0:Y:S01]  /*14d0*/  LDC.64 R20, c[0x0][0x398] ;  /* 0x0000e600ff147b82 */ /* 0x000e220000000a00 */
[----:B------:R-:W-:-:S05]  /*14e0*/  IADD3 R3, PT, PT, R13, R8, RZ ;  /* 0x000000080d037210 */ /* 0x000fca0007ffe0ff */
        /* <DEDUP_REMOVED lines=15> */
[----:B------:R-:W-:Y:S02]  /*15e0*/  MOV R31, R10 ;  /* 0x0000000a001f7202 */ /* 0x000fe40000000f00 */
[----:B------:R-:W-:-:S07]  /*15f0*/  MOV R28, 0x1610 ;  /* 0x00001610001c7802 */ /* 0x000fce0000000f00 */
[----:B------:R-:W-:Y:S05]  /*1600*/  CALL.REL.NOINC `($__internal_1_$__cuda_sm3x_div_rn_noftz_f32_slowpath) ;  /* 0x0000000c00147944 */ /* 0x000fea0003c00000 */
.L_x_29:
[----:B------:R-:W-:Y:S05]  /*1610*/  BSYNC.RECONVERGENT B4 ;  /* 0x0000000000047941 */ /* 0x000fea0003800200 */
.L_x_28:
        /* <DEDUP_REMOVED lines=11> */
[----:B------:R-:W1:Y:S08]  /*16d0*/  MUFU.RCP R0, R25 ;  /* 0x0000001900007308 */ /* 0x000e700000001000 */
[----:B------:R-:W3:Y:S01]  /*16e0*/  MUFU.EX2 R5, R5 ;  /* 0x0000000500057308 */ /* 0x000ee20000000800 */
[----:B-1----:R-:W-:-:S04]  /*16f0*/  FFMA R7, -R25, R0, 1 ;  /* 0x3f80000019077423 */ /* 0x002fc80000000100 */
[----:B------:R-:W-:Y:S01]  /*1700*/  FFMA R0, R0, R7, R0 ;  /* 0x0000000700007223 */ /* 0x000fe20000000000 */
[----:B---3--:R-:W-:-:S04]  /*1710*/  FMUL R2, R2, R5 ;  /* 0x0000000502027220 */ /* 0x008fc80000400000 */
[----:B0-----:R-:W0:Y:S02]  /*1720*/  F2F.F64.F32 R22, R2 ;  /* 0x0000000200167310 */ /* 0x001e240000201800 */
        /* <DEDUP_REMOVED lines=15> */
.L_x_31:
[----:B------:R-:W-:Y:S05]  /*1820*/  BSYNC.RECONVERGENT B4 ;  /* 0x0000000000047941 */ /* 0x000fea0003800200 */
.L_x_30:
        /* <DEDUP_REMOVED lines=17> */
.L_x_33:
[----:B------:R-:W-:Y:S05]  /*1940*/  BSYNC.RECONVERGENT B4 ;  /* 0x0000000000047941 */ /* 0x000fea0003800200 */
.L_x_32:
[----:B------:R-:W-:Y:S01]  /*1950*/  HFMA2 R5, -RZ, RZ, 0.96630859375, -0.0022525787353515625 ;  /* 0x3bbb989dff057431 */ /* 0x000fe200000001ff */
[----:B------:R-:W-:Y:S02]  /*1960*/  MOV R7, 0x437c0000 ;  /* 0x437c000000077802 */ /* 0x000fe40000000f00 */
[----:B------:R-:W-:Y:S02]  /*1970*/  IADD3 R8, PT, PT, R8, 0x2, RZ ;  /* 0x0000000208087810 */ /* 0x000fe40007ffe0ff */
        /* <DEDUP_REMOVED lines=13> */
[----:B------:R-:W-:-:S07]  /*1a50*/  FADD R36, R36, R7 ;  /* 0x0000000724247221 */ /* 0x000fce0000000000 */
.L_x_25:
[----:B------:R-:W0:Y:S01]  /*1a60*/  LDC.64 R4, c[0x0][0x380] ;  /* 0x0000e000ff047b82 */ /* 0x000e220000000a00 */
[----:B------:R-:W1:Y:S02]  /*1a70*/  LDCU UR4, c[0x0][0x3a4] ;  /* 0x00007480ff0477ac */ /* 0x000e640008000800 */
[----:B-1----:R-:W-:Y:S01]  /*1a80*/  IMAD R3, R11, UR4, R8 ;  /* 0x000000040b037c24 */ /* 0x002fe2000f8e0208 */
[----:B------:R-:W1:Y:S03]  /*1a90*/  LDCU UR4, c[0x0][0x390] ;  /* 0x00007200ff0477ac */ /* 0x000e660008000800 */
[----:B0-----:R-:W-:-:S06]  /*1aa0*/  IMAD.WIDE R4, R3, 0x4, R4 ;  /* 0x0000000403047825 */ /* 0x001fcc00078e0204 */
        /* <DEDUP_REMOVED lines=15> */
.L_x_35:
[----:B------:R-:W-:Y:S05]  /*1ba0*/  BSYNC.RECONVERGENT B4 ;  /* 0x0000000000047941 */ /* 0x000fea0003800200 */
.L_x_34:
[----:B------:R-:W0:Y:S01]  /*1bb0*/  LDC.64 R2, c[0x0][0x398] ;  /* 0x0000e600ff027b82 */ /* 0x000e220000000a00 */
[----:B------:R-:W-:-:S05]  /*1bc0*/  IADD3 R5, PT, PT, R13, R8, RZ ;  /* 0x000000080d057210 */ /* 0x000fca0007ffe0ff */
[----:B0-----:R-:W-:-:S06]  /*1bd0*/  IMAD.WIDE R2, R5, 0x4, R2 ;  /* 0x0000000405027825 */ /* 0x001fcc00078e0202 */
        /* <DEDUP_REMOVED lines=17> */
.L_x_37:
[----:B------:R-:W-:Y:S05]  /*1cf0*/  BSYNC.RECONVERGENT B4 ;  /* 0x0000000000047941 */ /* 0x000fea0003800200 */
.L_x_36:
[----:B------:R-:W-:Y:S01]  /*1d00*/  HFMA2 R3, -RZ, RZ, 0.96630859375, -0.0022525787353515625 ;  /* 0x3bbb989dff037431 */ /* 0x000fe200000001ff */
[----:B------:R-:W-:-:S04]  /*1d10*/  MOV R5, 0x437c0000 ;  /* 0x437c000000057802 */ /* 0x000fc80000000f00 */
[----:B------:R-:W-:-:S04]  /*1d20*/  FFMA.SAT R2, R0, R3, 0.5 ;  /* 0x3f00000000027423 */ /* 0x000fc80000002003 */
[----:B------:R-:W-:-:S04]  /*1d30*/  FFMA.RM R2, R2, R5, 12582913 ;  /* 0x4b40000102027423 */ /* 0x000fc80000004005 */
[C---:B------:R-:W-:Y:S01]  /*1d40*/  FADD R3, R2.reuse, -12583039 ;  /* 0xcb40007f02037421 */ /* 0x040fe20000000000 */
[----:B------:R-:W-:-:S03]  /*1d50*/  SHF.L.U32 R2, R2, 0x17, RZ ;  /* 0x0000001702027819 */ /* 0x000fc600000006ff */
[----:B------:R-:W-:-:S04]  /*1d60*/  FFMA R3, R0, 1.4426950216293334961, -R3 ;  /* 0x3fb8aa3b00037823 */ /* 0x000fc80000000803 */
[----:B------:R-:W-:-:S04]  /*1d70*/  FFMA R0, R0, 1.925963033500011079e-08, R3 ;  /* 0x32a5706000007823 */ /* 0x000fc80000000003 */
        /* <DEDUP_REMOVED lines=8> */
.L_x_6:
[----:B------:R-:W-:Y:S05]  /*1e00*/  BSYNC.RECONVERGENT B2 ;  /* 0x0000000000027941 */ /* 0x000fea0003800200 */
.L_x_5:
[C---:B------:R-:W-:Y:S02]  /*1e10*/  ISETP.NE.AND P0, PT, R11.reuse, R24, PT ;  /* 0x000000180b00720c */ /* 0x040fe40003f05270 */
[----:B------:R-:W-:-:S11]  /*1e20*/  IADD3 R11, PT, PT, R11, 0x1, RZ ;  /* 0x000000010b0b7810 */ /* 0x000fd60007ffe0ff */
[----:B------:R-:W-:Y:S05]  /*1e30*/  @P0 BRA `(.L_x_38) ;  /* 0xffffffe400a40947 */ /* 0x000fea000383ffff */
.L_x_3:
[----:B------:R-:W-:Y:S05]  /*1e40*/  BSYNC.RECONVERGENT B3 ;  /* 0x0000000000037941 */ /* 0x000fea0003800200 */
.L_x_2:
[----:B------:R-:W0:Y:S01]  /*1e50*/  MUFU.RCP R3, R36 ;  /* 0x0000002400037308 */ /* 0x000e220000001000 */
[----:B------:R-:W-:Y:S07]  /*1e60*/  BSSY.RECONVERGENT B2, `(.L_x_39) ;  /* 0x000000c000027945 */ /* 0x000fee0003800200 */
[----:B------:R-:W1:Y:S01]  /*1e70*/  FCHK P0, R35, R36 ;  /* 0x0000002423007302 */ /* 0x000e620000000000 */
[----:B0-----:R-:W-:-:S04]  /*1e80*/  FFMA R0, R3, -R36, 1 ;  /* 0x3f80000003007423 */ /* 0x001fc80000000824 */
[----:B------:R-:W-:-:S04]  /*1e90*/  FFMA R0, R3, R0, R3 ;  /* 0x0000000003007223 */ /* 0x000fc80000000003 */
[----:B------:R-:W-:-:S04]  /*1ea0*/  FFMA R2, R0, R35, RZ ;  /* 0x0000002300027223 */ /* 0x000fc800000000ff */
[----:B------:R-:W-:-:S04]  /*1eb0*/  FFMA R3, R2, -R36, R35 ;  /* 0x8000002402037223 */ /* 0x000fc80000000023 */
[----:B------:R-:W-:Y:S01]  /*1ec0*/  FFMA R0, R0, R3, R2 ;  /* 0x0000000300007223 */ /* 0x000fe20000000002 */
[----:B-1----:R-:W-:Y:S06]  /*1ed0*/  @!P0 BRA `(.L_x_40) ;  /* 0x0000000000108947 */ /* 0x002fec0003800000 */
[----:B------:R-:W-:Y:S02]  /*1ee0*/  MOV R0, R35 ;  /* 0x0000002300007202 */ /* 0x000fe40000000f00 */
[----:B------:R-:W-:Y:S02]  /*1ef0*/  MOV R31, R36 ;  /* 0x00000024001f7202 */ /* 0x000fe40000000f00 */
[----:B------:R-:W-:-:S07]  /*1f00*/  MOV R28, 0x1f20 ;  /* 0x00001f20001c7802 */ /* 0x000fce0000000f00 */
[----:B------:R-:W-:Y:S05]  /*1f10*/  CALL.REL.NOINC `($__internal_1_$__cuda_sm3x_div_rn_noftz_f32_slowpath) ;  /* 0x0000000000d07944 */ /* 0x000fea0003c00000 */
.L_x_40:
[----:B------:R-:W-:Y:S05]  /*1f20*/  BSYNC.RECONVERGENT B2 ;  /* 0x0000000000027941 */ /* 0x000fea0003800200 */
.L_x_39:
[----:B------:R-:W0:Y:S01]  /*1f30*/  LDCU UR4, c[0x0][0x3a4] ;  /* 0x00007480ff0477ac */ /* 0x000e220008000800 */
[----:B------:R-:W1:Y:S01]  /*1f40*/  LDC.64 R2, c[0x0][0x388] ;  /* 0x0000e200ff027b82 */ /* 0x000e620000000a00 */
[----:B------:R-:W2:Y:S01]  /*1f50*/  LDCU UR8, c[0x0][0x3a8] ;  /* 0x00007500ff0877ac */ /* 0x000ea20008000800 */
[----:B0-----:R-:W-:Y:S01]  /*1f60*/  UIADD3 UR4, UPT, UPT, -UR5, UR4, URZ ;  /* 0x0000000405047290 */ /* 0x001fe2000fffe1ff */
[----:B--2---:R-:W-:-:S05]  /*1f70*/  IADD3 R26, PT, PT, R26, -UR8, RZ ;  /* 0x800000081a1a7c10 */ /* 0x004fca000fffe0ff */
[----:B------:R-:W-:-:S04]  /*1f80*/  IMAD R15, R15, UR4, R26 ;  /* 0x000000040f0f7c24 */ /* 0x000fc8000f8e021a */
[----:B-1----:R-:W-:-:S05]  /*1f90*/  IMAD.WIDE R2, R15, 0x4, R2 ;  /* 0x000000040f027825 */ /* 0x002fca00078e0202 */
[----:B------:R-:W-:Y:S01]  /*1fa0*/  STG.E desc[UR6][R2.64], R0 ;  /* 0x0000000002007986 */ /* 0x000fe2000c101906 */
[----:B------:R-:W-:Y:S05]  /*1fb0*/  EXIT ;  /* 0x000000000000794d */ /* 0x000fea0003800000 */
        .weak           $__internal_0_$__cuda_sm20_dblrcp_rn_slowpath_v3
        .type           $__internal_0_$__cuda_sm20_dblrcp_rn_slowpath_v3,@function
        .size           $__internal_0_$__cuda_sm20_dblrcp_rn_slowpath_v3,($__internal_1_$__cuda_sm3x_div_rn_noftz_f32_slowpath - $__internal_0_$__cuda_sm20_dblrcp_rn_slowpath_v3)
$__internal_0_$__cuda_sm20_dblrcp_rn_slowpath_v3:
[----:B------:R-:W-:Y:S02]  /*1fc0*/  MOV R2, R4 ;  /* 0x0000000400027202 */ /* 0x000fe40000000f00 */
[----:B------:R-:W-:-:S06]  /*1fd0*/  MOV R3, R5 ;  /* 0x0000000500037202 */ /* 0x000fcc0000000f00 */
[----:B------:R-:W-:-:S14]  /*1fe0*/  DSETP.GTU.AND P0, PT, |R2|, +INF , PT ;  /* 0x7ff000000200742a */ /* 0x000fdc0003f0c200 */
[----:B------:R-:W-:Y:S05]  /*1ff0*/  @P0 BRA `(.L_x_41) ;  /* 0x00000000007c0947 */ /* 0x000fea0003800000 */
[----:B------:R-:W-:-:S04]  /*2000*/  LOP3.LUT R7, R5, 0x7fffffff, RZ, 0xc0, !PT ;  /* 0x7fffffff05077812 */ /* 0x000fc800078ec0ff */
[----:B------:R-:W-:-:S04]  /*2010*/  IADD3 R4, PT, PT, R7, -0x1, RZ ;  /* 0xffffffff07047810 */ /* 0x000fc80007ffe0ff */
[----:B------:R-:W-:-:S13]  /*2020*/  ISETP.GE.U32.AND P0, PT, R4, 0x7fefffff, PT ;  /* 0x7fefffff0400780c */ /* 0x000fda0003f06070 */
[----:B------:R-:W-:Y:S02]  /*2030*/  @P0 LOP3.LUT R5, R3, 0x7ff00000, RZ, 0x3c, !PT ;  /* 0x7ff0000003050812 */ /* 0x000fe400078e3cff */
[----:B------:R-:W-:Y:S01]  /*2040*/  @P0 MOV R4, RZ ;  /* 0x000000ff00040202 */ /* 0x000fe20000000f00 */
[----:B------:R-:W-:Y:S06]  /*2050*/  @P0 BRA `(.L_x_42) ;  /* 0x00000000006c0947 */ /* 0x000fec0003800000 */
[----:B------:R-:W-:-:S13]  /*2060*/  ISETP.GE.U32.AND P0, PT, R7, 0x1000001, PT ;  /* 0x010000010700780c */ /* 0x000fda0003f06070 */
[----:B------:R-:W-:Y:S05]  /*2070*/  @!P0 BRA `(.L_x_43) ;  /* 0x0000000000348947 */ /* 0x000fea0003800000 */
[----:B------:R-:W-:Y:S02]  /*2080*/  IADD3 R5, PT, PT, R3, -0x3fe00000, RZ ;  /* 0xc020000003057810 */ /* 0x000fe40007ffe0ff */
[----:B------:R-:W-:Y:S02]  /*2090*/  MOV R4, R2 ;  /* 0x0000000200047202 */ /* 0x000fe40000000f00 */
[----:B------:R-:W0:Y:S04]  /*20a0*/  MUFU.RCP64H R7, R5 ;  /* 0x0000000500077308 */ /* 0x000e280000001800 */
[----:B0-----:R-:W-:-:S08]  /*20b0*/  DFMA R8, -R4, R6, 1 ;  /* 0x3ff000000408742b */ /* 0x001fd00000000106 */
[----:B------:R-:W-:-:S08]  /*20c0*/  DFMA R8, R8, R8, R8 ;  /* 0x000000080808722b */ /* 0x000fd00000000008 */
[----:B------:R-:W-:-:S08]  /*20d0*/  DFMA R8, R6, R8, R6 ;  /* 0x000000080608722b */ /* 0x000fd00000000006 */
[----:B------:R-:W-:-:S08]  /*20e0*/  DFMA R6, -R4, R8, 1 ;  /* 0x3ff000000406742b */ /* 0x000fd00000000108 */
[----:B------:R-:W-:-:S08]  /*20f0*/  DFMA R6, R8, R6, R8 ;  /* 0x000000060806722b */ /* 0x000fd00000000008 */
[----:B------:R-:W-:-:S08]  /*2100*/  DMUL R6, R6, 2.2250738585072013831e-308 ;  /* 0x0010000006067828 */ /* 0x000fd00000000000 */
[----:B------:R-:W-:-:S08]  /*2110*/  DFMA R2, -R2, R6, 1 ;  /* 0x3ff000000202742b */ /* 0x000fd00000000106 */
[----:B------:R-:W-:-:S08]  /*2120*/  DFMA R2, R2, R2, R2 ;  /* 0x000000020202722b */ /* 0x000fd00000000002 */
[----:B------:R-:W-:Y:S01]  /*2130*/  DFMA R4, R6, R2, R6 ;  /* 0x000000020604722b */ /* 0x000fe20000000006 */
[----:B------:R-:W-:Y:S10]  /*2140*/  BRA `(.L_x_42) ;  /* 0x0000000000307947 */ /* 0x000ff40003800000 */
.L_x_43:
[----:B------:R-:W-:Y:S01]  /*2150*/  DMUL R2, R2, 8.11296384146066816958e+31 ;  /* 0x4690000002027828 */ /* 0x000fe20000000000 */
[----:B------:R-:W-:-:S05]  /*2160*/  MOV R4, R6 ;  /* 0x0000000600047202 */ /* 0x000fca0000000f00 */
[----:B------:R-:W0:Y:S02]  /*2170*/  MUFU.RCP64H R5, R3 ;  /* 0x0000000300057308 */ /* 0x000e240000001800 */
[----:B0-----:R-:W-:-:S08]  /*2180*/  DFMA R6, -R2, R4, 1 ;  /* 0x3ff000000206742b */ /* 0x001fd00000000104 */
[----:B------:R-:W-:-:S08]  /*2190*/  DFMA R6, R6, R6, R6 ;  /* 0x000000060606722b */ /* 0x000fd00000000006 */
[----:B------:R-:W-:-:S08]  /*21a0*/  DFMA R6, R4, R6, R4 ;  /* 0x000000060406722b */ /* 0x000fd00000000004 */
[----:B------:R-:W-:-:S08]  /*21b0*/  DFMA R4, -R2, R6, 1 ;  /* 0x3ff000000204742b */ /* 0x000fd00000000106 */
[----:B------:R-:W-:-:S08]  /*21c0*/  DFMA R4, R6, R4, R6 ;  /* 0x000000040604722b */ /* 0x000fd00000000006 */
[----:B------:R-:W-:Y:S01]  /*21d0*/  DMUL R4, R4, 8.11296384146066816958e+31 ;  /* 0x4690000004047828 */ /* 0x000fe20000000000 */
[----:B------:R-:W-:Y:S10]  /*21e0*/  BRA `(.L_x_42) ;  /* 0x0000000000087947 */ /* 0x000ff40003800000 */
.L_x_41:
[----:B------:R-:W-:Y:S02]  /*21f0*/  LOP3.LUT R5, R3, 0x80000, RZ, 0xfc, !PT ;  /* 0x0008000003057812 */ /* 0x000fe400078efcff */
[----:B------:R-:W-:-:S07]  /*2200*/  MOV R4, R2 ;  /* 0x0000000200047202 */ /* 0x000fce0000000f00 */
.L_x_42:
[----:B------:R-:W-:Y:S02]  /*2210*/  MOV R2, R0 ;  /* 0x0000000000027202 */ /* 0x000fe40000000f00 */
[----:B------:R-:W-:Y:S02]  /*2220*/  MOV R3, 0x0 ;  /* 0x0000000000037802 */ /* 0x000fe40000000f00 */
[----:B------:R-:W-:Y:S02]  /*2230*/  MOV R18, R4 ;  /* 0x0000000400127202 */ /* 0x000fe40000000f00 */
[----:B------:R-:W-:Y:S01]  /*2240*/  MOV R19, R5 ;  /* 0x0000000500137202 */ /* 0x000fe20000000f00 */
[----:B------:R-:W-:Y:S06]  /*2250*/  RET.REL.NODEC R2 `(_Z16gpuBFCalculationPfS_ffS_iiiff) ;  /* 0xffffffdc02687950 */ /* 0x000fec0003c3ffff */
        .weak           $__internal_1_$__cuda_sm3x_div_rn_noftz_f32_slowpath
        .type           $__internal_1_$__cuda_sm3x_div_rn_noftz_f32_slowpath,@function
        .size           $__internal_1_$__cuda_sm3x_div_rn_noftz_f32_slowpath,(.L_x_57 - $__internal_1_$__cuda_sm3x_div_rn_noftz_f32_slowpath)
$__internal_1_$__cuda_sm3x_div_rn_noftz_f32_slowpath:
[----:B------:R-:W-:Y:S01]  /*2260*/  SHF.R.U32.HI R2, RZ, 0x17, R31 ;  /* 0x00000017ff027819 */ /* 0x000fe2000001161f */
[----:B------:R-:W-:Y:S01]  /*2270*/  BSSY.RECONVERGENT B0, `(.L_x_44) ;  /* 0x0000062000007945 */ /* 0x000fe20003800200 */
[----:B------:R-:W-:Y:S02]  /*2280*/  SHF.R.U32.HI R33, RZ, 0x17, R0 ;  /* 0x00000017ff217819 */ /* 0x000fe40000011600 */
[----:B------:R-:W-:Y:S02]  /*2290*/  LOP3.LUT R2, R2, 0xff, RZ, 0xc0, !PT ;  /* 0x000000ff02027812 */ /* 0x000fe400078ec0ff */
[----:B------:R-:W-:Y:S02]  /*22a0*/  LOP3.LUT R33, R33, 0xff, RZ, 0xc0, !PT ;  /* 0x000000ff21217812 */ /* 0x000fe400078ec0ff */
[----:B------:R-:W-:Y:S02]  /*22b0*/  IADD3 R29, PT, PT, R2, -0x1, RZ ;  /* 0xffffffff021d7810 */ /* 0x000fe40007ffe0ff */
[----:B------:R-:W-:-:S02]  /*22c0*/  IADD3 R30, PT, PT, R33, -0x1, RZ ;  /* 0xffffffff211e7810 */ /* 0x000fc40007ffe0ff */
[----:B------:R-:W-:-:S04]  /*22d0*/  ISETP.GT.U32.AND P0, PT, R29, 0xfd, PT ;  /* 0x000000fd1d00780c */ /* 0x000fc80003f04070 */
[----:B------:R-:W-:-:S13]  /*22e0*/  ISETP.GT.U32.OR P0, PT, R30, 0xfd, P0 ;  /* 0x000000fd1e00780c */ /* 0x000fda0000704470 */
[----:B------:R-:W-:Y:S01]  /*22f0*/  @!P0 MOV R27, RZ ;  /* 0x000000ff001b8202 */ /* 0x000fe20000000f00 */
[----:B------:R-:W-:Y:S06]  /*2300*/  @!P0 BRA `(.L_x_45) ;  /* 0x00000000005c8947 */ /* 0x000fec0003800000 */
[----:B------:R-:W-:Y:S02]  /*2310*/  FSETP.GTU.FTZ.AND P0, PT, |R0|, +INF , PT ;  /* 0x7f8000000000780b */ /* 0x000fe40003f1c200 */
[----:B------:R-:W-:-:S04]  /*2320*/  FSETP.GTU.FTZ.AND P1, PT, |R31|, +INF , PT ;  /* 0x7f8000001f00780b */ /* 0x000fc80003f3c200 */
[----:B------:R-:W-:-:S13]  /*2330*/  PLOP3.LUT P0, PT, P0, P1, PT, 0xf8, 0x8f ;  /* 0x00000000008f781c */ /* 0x000fda0000703f70 */
[----:B------:R-:W-:Y:S05]  /*2340*/  @P0 BRA `(.L_x_46) ;  /* 0x00000004004c0947 */ /* 0x000fea0003800000 */
[----:B------:R-:W-:-:S13]  /*2350*/  LOP3.LUT P0, RZ, R31, 0x7fffffff, R0, 0xc8, !PT ;  /* 0x7fffffff1fff7812 */ /* 0x000fda000780c800 */
[----:B------:R-:W-:Y:S05]  /*2360*/  @!P0 BRA `(.L_x_47) ;  /* 0x00000004003c8947 */ /* 0x000fea0003800000 */
[C---:B------:R-:W-:Y:S02]  /*2370*/  FSETP.NEU.FTZ.AND P2, PT, |R0|.reuse, +INF , PT ;  /* 0x7f8000000000780b */ /* 0x040fe40003f5d200 */
[----:B------:R-:W-:Y:S02]  /*2380*/  FSETP.NEU.FTZ.AND P1, PT, |R31|, +INF , PT ;  /* 0x7f8000001f00780b */ /* 0x000fe40003f3d200 */
[----:B------:R-:W-:-:S11]  /*2390*/  FSETP.NEU.FTZ.AND P0, PT, |R0|, +INF , PT ;  /* 0x7f8000000000780b */ /* 0x000fd60003f1d200 */
[----:B------:R-:W-:Y:S05]  /*23a0*/  @!P1 BRA !P2, `(.L_x_47) ;  /* 0x00000004002c9947 */ /* 0x000fea0005000000 */
[----:B------:R-:W-:-:S04]  /*23b0*/  LOP3.LUT P2, RZ, R0, 0x7fffffff, RZ, 0xc0, !PT ;  /* 0x7fffffff00ff7812 */ /* 0x000fc8000784c0ff */
[----:B------:R-:W-:-:S13]  /*23c0*/  PLOP3.LUT P1, PT, P1, P2, PT, 0x2f, 0xf2 ;  /* 0x0000000000f2781c */ /* 0x000fda0000f24577 */
[----:B------:R-:W-:Y:S05]  /*23d0*/  @P1 BRA `(.L_x_48) ;  /* 0x0000000400181947 */ /* 0x000fea0003800000 */
[----:B------:R-:W-:-:S04]  /*23e0*/  LOP3.LUT P1, RZ, R31, 0x7fffffff, RZ, 0xc0, !PT ;  /* 0x7fffffff1fff7812 */ /* 0x000fc8000782c0ff */
[----:B------:R-:W-:-:S13]  /*23f0*/  PLOP3.LUT P0, PT, P0, P1, PT, 0x2f, 0xf2 ;  /* 0x0000000000f2781c */ /* 0x000fda0000702577 */
[----:B------:R-:W-:Y:S05]  /*2400*/  @P0 BRA `(.L_x_49) ;  /* 0x0000000400000947 */ /* 0x000fea0003800000 */
[----:B------:R-:W-:Y:S02]  /*2410*/  ISETP.GE.AND P0, PT, R30, RZ, PT ;  /* 0x000000ff1e00720c */ /* 0x000fe40003f06270 */
[----:B------:R-:W-:-:S11]  /*2420*/  ISETP.GE.AND P1, PT, R29, RZ, PT ;  /* 0x000000ff1d00720c */ /* 0x000fd60003f26270 */
[----:B------:R-:W-:Y:S01]  /*2430*/  @P0 MOV R27, RZ ;  /* 0x000000ff001b0202 */ /* 0x000fe20000000f00 */
[----:B------:R-:W-:Y:S01]  /*2440*/  @!P0 FFMA R0, R0, 1.84467440737095516160e+19, RZ ;  /* 0x5f80000000008823 */ /* 0x000fe200000000ff */
[----:B------:R-:W-:Y:S01]  /*2450*/  @!P0 MOV R27, 0xffffffc0 ;  /* 0xffffffc0001b8802 */ /* 0x000fe20000000f00 */
[----:B------:R-:W-:-:S03]  /*2460*/  @!P1 FFMA R31, R31, 1.84467440737095516160e+19, RZ ;  /* 0x5f8000001f1f9823 */ /* 0x000fc600000000ff */
[----:B------:R-:W-:-:S07]  /*2470*/  @!P1 IADD3 R27, PT, PT, R27, 0x40, RZ ;  /* 0x000000401b1b9810 */ /* 0x000fce0007ffe0ff */
.L_x_45:
[----:B------:R-:W-:Y:S01]  /*2480*/  LEA R30, R2, 0xc0800000, 0x17 ;  /* 0xc0800000021e7811 */ /* 0x000fe200078eb8ff */
[----:B------:R-:W-:Y:S01]  /*2490*/  BSSY.RECONVERGENT B1, `(.L_x_50) ;  /* 0x0000036000017945 */ /* 0x000fe20003800200 */
[----:B------:R-:W-:Y:S02]  /*24a0*/  IADD3 R33, PT, PT, R33, -0x7f, RZ ;  /* 0xffffff8121217810 */ /* 0x000fe40007ffe0ff */
[----:B------:R-:W-:Y:S02]  /*24b0*/  IADD3 R37, PT, PT, -R30, R31, RZ ;  /* 0x0000001f1e257210 */ /* 0x000fe40007ffe1ff */
[C---:B------:R-:W-:Y:S01]  /*24c0*/  IADD3 R2, PT, PT, R33.reuse, 0x7f, -R2 ;  /* 0x0000007f21027810 */ /* 0x040fe20007ffe802 */
[----:B------:R-:W-:Y:S01]  /*24d0*/  IMAD R0, R33, -0x800000, R0 ;  /* 0xff80000021007824 */ /* 0x000fe200078e0200 */
[----:B------:R-:W0:Y:S01]  /*24e0*/  MUFU.RCP R30, R37 ;  /* 0x00000025001e7308 */ /* 0x000e220000001000 */
[----:B------:R-:W-:Y:S01]  /*24f0*/  FADD.FTZ R31, -R37, -RZ ;  /* 0x800000ff251f7221 */ /* 0x000fe20000010100 */
[----:B------:R-:W-:-:S03]  /*2500*/  IADD3 R27, PT, PT, R2, R27, RZ ;  /* 0x0000001b021b7210 */ /* 0x000fc60007ffe0ff */
[----:B0-----:R-:W-:-:S04]  /*2510*/  FFMA R29, R30, R31, 1 ;  /* 0x3f8000001e1d7423 */ /* 0x001fc8000000001f */
[----:B------:R-:W-:-:S04]  /*2520*/  FFMA R29, R30, R29, R30 ;  /* 0x0000001d1e1d7223 */ /* 0x000fc8000000001e */
[----:B------:R-:W-:-:S04]  /*2530*/  FFMA R30, R0, R29, RZ ;  /* 0x0000001d001e7223 */ /* 0x000fc800000000ff */
[----:B------:R-:W-:-:S04]  /*2540*/  FFMA R32, R31, R30, R0 ;  /* 0x0000001e1f207223 */ /* 0x000fc80000000000 */
[----:B------:R-:W-:-:S04]  /*2550*/  FFMA R32, R29, R32, R30 ;  /* 0x000000201d207223 */ /* 0x000fc8000000001e */
[----:B------:R-:W-:-:S04]  /*2560*/  FFMA R31, R31, R32, R0 ;  /* 0x000000201f1f7223 */ /* 0x000fc80000000000 */
[----:B------:R-:W-:-:S05]  /*2570*/  FFMA R0, R29, R31, R32 ;  /* 0x0000001f1d007223 */ /* 0x000fca0000000020 */
[----:B------:R-:W-:-:S04]  /*2580*/  SHF.R.U32.HI R2, RZ, 0x17, R0 ;  /* 0x00000017ff027819 */ /* 0x000fc80000011600 */
[----:B------:R-:W-:-:S04]  /*2590*/  LOP3.LUT R2, R2, 0xff, RZ, 0xc0, !PT ;  /* 0x000000ff02027812 */ /* 0x000fc800078ec0ff */
[----:B------:R-:W-:-:S04]  /*25a0*/  IADD3 R2, PT, PT, R2, R27, RZ ;  /* 0x0000001b02027210 */ /* 0x000fc80007ffe0ff */
[----:B------:R-:W-:-:S04]  /*25b0*/  IADD3 R30, PT, PT, R2, -0x1, RZ ;  /* 0xffffffff021e7810 */ /* 0x000fc80007ffe0ff */
[----:B------:R-:W-:-:S13]  /*25c0*/  ISETP.GE.U32.AND P0, PT, R30, 0xfe, PT ;  /* 0x000000fe1e00780c */ /* 0x000fda0003f06070 */
[----:B------:R-:W-:Y:S05]  /*25d0*/  @!P0 BRA `(.L_x_51) ;  /* 0x0000000000808947 */ /* 0x000fea0003800000 */
[----:B------:R-:W-:-:S13]  /*25e0*/  ISETP.GT.AND P0, PT, R2, 0xfe, PT ;  /* 0x000000fe0200780c */ /* 0x000fda0003f04270 */
[----:B------:R-:W-:Y:S05]  /*25f0*/  @P0 BRA `(.L_x_52) ;  /* 0x00000000006c0947 */ /* 0x000fea0003800000 */
[----:B------:R-:W-:-:S13]  /*2600*/  ISETP.GE.AND P0, PT, R2, 0x1, PT ;  /* 0x000000010200780c */ /* 0x000fda0003f06270 */
[----:B------:R-:W-:Y:S05]  /*2610*/  @P0 BRA `(.L_x_53) ;  /* 0x0000000000740947 */ /* 0x000fea0003800000 */
[----:B------:R-:W-:Y:S02]  /*2620*/  ISETP.GE.AND P0, PT, R2, -0x18, PT ;  /* 0xffffffe80200780c */ /* 0x000fe40003f06270 */
[----:B------:R-:W-:-:S11]  /*2630*/  LOP3.LUT R0, R0, 0x80000000, RZ, 0xc0, !PT ;  /* 0x8000000000007812 */ /* 0x000fd600078ec0ff */
[----:B------:R-:W-:Y:S05]  /*2640*/  @!P0 BRA `(.L_x_53) ;  /* 0x0000000000688947 */ /* 0x000fea0003800000 */
[CCC-:B------:R-:W-:Y:S01]  /*2650*/  FFMA.RZ R27, R29.reuse, R31.reuse, R32.reuse ;  /* 0x0000001f1d1b7223 */ /* 0x1c0fe2000000c020 */
[CCC-:B------:R-:W-:Y:S01]  /*2660*/  FFMA.RP R30, R29.reuse, R31.reuse, R32.reuse ;  /* 0x0000001f1d1e7223 */ /* 0x1c0fe20000008020 */
[----:B------:R-:W-:Y:S01]  /*2670*/  FFMA.RM R29, R29, R31, R32 ;  /* 0x0000001f1d1d7223 */ /* 0x000fe20000004020 */
[C---:B------:R-:W-:Y:S02]  /*2680*/  ISETP.NE.AND P2, PT, R2.reuse, RZ, PT ;  /* 0x000000ff0200720c */ /* 0x040fe40003f45270 */
[----:B------:R-:W-:Y:S02]  /*2690*/  LOP3.LUT R27, R27, 0x7fffff, RZ, 0xc0, !PT ;  /* 0x007fffff1b1b7812 */ /* 0x000fe400078ec0ff */
[C---:B------:R-:W-:Y:S02]  /*26a0*/  ISETP.NE.AND P1, PT, R2.reuse, RZ, PT ;  /* 0x000000ff0200720c */ /* 0x040fe40003f25270 */
[----:B------:R-:W-:Y:S02]  /*26b0*/  LOP3.LUT R32, R27, 0x800000, RZ, 0xfc, !PT ;  /* 0x008000001b207812 */ /* 0x000fe400078efcff */
[----:B------:R-:W-:-:S02]  /*26c0*/  IADD3 R27, PT, PT, R2, 0x20, RZ ;  /* 0x00000020021b7810 */ /* 0x000fc40007ffe0ff */
[----:B------:R-:W-:Y:S02]  /*26d0*/  IADD3 R2, PT, PT, -R2, RZ, RZ ;  /* 0x000000ff02027210 */ /* 0x000fe40007ffe1ff */
[----:B------:R-:W-:Y:S02]  /*26e0*/  SHF.L.U32 R27, R32, R27, RZ ;  /* 0x0000001b201b7219 */ /* 0x000fe400000006ff */
[----:B------:R-:W-:Y:S02]  /*26f0*/  FSETP.NEU.FTZ.AND P0, PT, R30, R29, PT ;  /* 0x0000001d1e00720b */ /* 0x000fe40003f1d000 */
[----:B------:R-:W-:Y:S02]  /*2700*/  SEL R29, R2, RZ, P2 ;  /* 0x000000ff021d7207 */ /* 0x000fe40001000000 */
[----:B------:R-:W-:Y:S02]  /*2710*/  ISETP.NE.AND P1, PT, R27, RZ, P1 ;  /* 0x000000ff1b00720c */ /* 0x000fe40000f25270 */
[----:B------:R-:W-:-:S02]  /*2720*/  SHF.R.U32.HI R29, RZ, R29, R32 ;  /* 0x0000001dff1d7219 */ /* 0x000fc40000011620 */
[----:B------:R-:W-:Y:S02]  /*2730*/  PLOP3.LUT P0, PT, P0, P1, PT, 0xf8, 0x8f ;  /* 0x00000000008f781c */ /* 0x000fe40000703f70 */
[----:B------:R-:W-:Y:S02]  /*2740*/  SHF.R.U32.HI R27, RZ, 0x1, R29 ;  /* 0x00000001ff1b7819 */ /* 0x000fe4000001161d */
[----:B------:R-:W-:-:S04]  /*2750*/  SEL R2, RZ, 0x1, !P0 ;  /* 0x00000001ff027807 */ /* 0x000fc80004000000 */
[----:B------:R-:W-:-:S04]  /*2760*/  LOP3.LUT R2, R2, 0x1, R27, 0xf8, !PT ;  /* 0x0000000102027812 */ /* 0x000fc800078ef81b */
[----:B------:R-:W-:-:S04]  /*2770*/  LOP3.LUT R2, R2, R29, RZ, 0xc0, !PT ;  /* 0x0000001d02027212 */ /* 0x000fc800078ec0ff */
[----:B------:R-:W-:-:S04]  /*2780*/  IADD3 R27, PT, PT, R27, R2, RZ ;  /* 0x000000021b1b7210 */ /* 0x000fc80007ffe0ff */
[----:B------:R-:W-:Y:S01]  /*2790*/  LOP3.LUT R0, R27, R0, RZ, 0xfc, !PT ;  /* 0x000000001b007212 */ /* 0x000fe200078efcff */
[----:B------:R-:W-:Y:S06]  /*27a0*/  BRA `(.L_x_53) ;  /* 0x0000000000107947 */ /* 0x000fec0003800000 */
.L_x_52:
[----:B------:R-:W-:-:S04]  /*27b0*/  LOP3.LUT R0, R0, 0x80000000, RZ, 0xc0, !PT ;  /* 0x8000000000007812 */ /* 0x000fc800078ec0ff */
[----:B------:R-:W-:Y:S01]  /*27c0*/  LOP3.LUT R0, R0, 0x7f800000, RZ, 0xfc, !PT ;  /* 0x7f80000000007812 */ /* 0x000fe200078efcff */
[----:B------:R-:W-:Y:S06]  /*27d0*/  BRA `(.L_x_53) ;  /* 0x0000000000047947 */ /* 0x000fec0003800000 */
.L_x_51:
[----:B------:R-:W-:-:S07]  /*27e0*/  LEA R0, R27, R0, 0x17 ;  /* 0x000000001b007211 */ /* 0x000fce00078eb8ff */
.L_x_53:
[----:B------:R-:W-:Y:S05]  /*27f0*/  BSYNC.RECONVERGENT B1 ;  /* 0x0000000000017941 */ /* 0x000fea0003800200 */
.L_x_50:
[----:B------:R-:W-:Y:S05]  /*2800*/  BRA `(.L_x_54) ;  /* 0x0000000000207947 */ /* 0x000fea0003800000 */
.L_x_49:
[----:B------:R-:W-:-:S04]  /*2810*/  LOP3.LUT R0, R31, 0x80000000, R0, 0x48, !PT ;  /* 0x800000001f007812 */ /* 0x000fc800078e4800 */
[----:B------:R-:W-:Y:S01]  /*2820*/  LOP3.LUT R0, R0, 0x7f800000, RZ, 0xfc, !PT ;  /* 0x7f80000000007812 */ /* 0x000fe200078efcff */
[----:B------:R-:W-:Y:S06]  /*2830*/  BRA `(.L_x_54) ;  /* 0x0000000000147947 */ /* 0x000fec0003800000 */
.L_x_48:
[----:B------:R-:W-:Y:S01]  /*2840*/  LOP3.LUT R0, R31, 0x80000000, R0, 0x48, !PT ;  /* 0x800000001f007812 */ /* 0x000fe200078e4800 */
[----:B------:R-:W-:Y:S06]  /*2850*/  BRA `(.L_x_54) ;  /* 0x00000000000c7947 */ /* 0x000fec0003800000 */
.L_x_47:
[----:B------:R-:W0:Y:S01]  /*2860*/  MUFU.RSQ R0, -QNAN ;  /* 0xffc0000000007908 */ /* 0x000e220000001400 */
[----:B------:R-:W-:Y:S05]  /*2870*/  BRA `(.L_x_54) ;  /* 0x0000000000047947 */ /* 0x000fea0003800000 */
.L_x_46:
[----:B------:R-:W-:-:S07]  /*2880*/  FADD.FTZ R0, R0, R31 ;  /* 0x0000001f00007221 */ /* 0x000fce0000010000 */
.L_x_54:
[----:B------:R-:W-:Y:S05]  /*2890*/  BSYNC.RECONVERGENT B0 ;  /* 0x0000000000007941 */ /* 0x000fea0003800200 */
.L_x_44:
[----:B------:R-:W-:-:S04]  /*28a0*/  HFMA2 R29, -RZ, RZ, 0, 0 ;  /* 0x00000000ff1d7431 */ /* 0x000fc800000001ff */
[----:B0-----:R-:W-:Y:S05]  /*28b0*/  RET.REL.NODEC R28 `(_Z16gpuBFCalculationPfS_ffS_iiiff) ;  /* 0xffffffd41cd07950 */ /* 0x001fea0003c3ffff */
.L_x_55:
[----:B------:R-:W-:-:S00]  /*28c0*/  BRA `(.L_x_55) ;  /* 0xfffffffc00fc7947 */ /* 0x000fc0000383ffff */
[----:B------:R-:W-:-:S00]  /*28d0*/  NOP ;  /* 0x0000000000007918 */ /* 0x000fc00000000000 */
        /* <DEDUP_REMOVED lines=10> */
.L_x_57:


//--------------------- .nv.shared.reserved.0     --------------------------
	.section	.nv.shared.reserved.0,"aw",@nobits
	.weak		__nv_reservedSMEM_offset_0_alias
	.size		__nv_reservedSMEM_offset_0_alias, 0, 64
	.other		__nv_reservedSMEM_offset_0_alias,@"STO_CUDA_RESERVED_SHARED STV_DEFAULT"
__nv_reservedSMEM_offset_0_alias:
	.zero		0
	.zero		64


//--------------------- .nv.constant0._Z16gpuBFCalculationPfS_ffS_iiiff --------------------------
	.section	.nv.constant0._Z16gpuBFCalculationPfS_ffS_iiiff,"a",@progbits
	.sectionflags	@""
	.align	4
.nv.constant0._Z16gpuBFCalculationPfS_ffS_iiiff:
	.zero		948


//--------------------- SYMBOLS --------------------------

	.type		.nv.reservedSmem.offset0,@object
	.size		.nv.reservedSmem.offset0,0x4
